//
// Generated by NVIDIA NVVM Compiler
//
// Compiler Build ID: CL-36424714
// Cuda compilation tools, release 13.0, V13.0.88
// Based on NVVM 20.0.0
//

.version 9.0
.target sm_100
.address_size 64

	// .globl	_Z23linear_backtrace_kernelPKfS0_S0_S0_Pfiibbfbf

.visible .entry _Z23linear_backtrace_kernelPKfS0_S0_S0_Pfiibbfbf(
	.param .u64 .ptr .align 1 _Z23linear_backtrace_kernelPKfS0_S0_S0_Pfiibbfbf_param_0,
	.param .u64 .ptr .align 1 _Z23linear_backtrace_kernelPKfS0_S0_S0_Pfiibbfbf_param_1,
	.param .u64 .ptr .align 1 _Z23linear_backtrace_kernelPKfS0_S0_S0_Pfiibbfbf_param_2,
	.param .u64 .ptr .align 1 _Z23linear_backtrace_kernelPKfS0_S0_S0_Pfiibbfbf_param_3,
	.param .u64 .ptr .align 1 _Z23linear_backtrace_kernelPKfS0_S0_S0_Pfiibbfbf_param_4,
	.param .u32 _Z23linear_backtrace_kernelPKfS0_S0_S0_Pfiibbfbf_param_5,
	.param .u32 _Z23linear_backtrace_kernelPKfS0_S0_S0_Pfiibbfbf_param_6,
	.param .u8 _Z23linear_backtrace_kernelPKfS0_S0_S0_Pfiibbfbf_param_7,
	.param .u8 _Z23linear_backtrace_kernelPKfS0_S0_S0_Pfiibbfbf_param_8,
	.param .f32 _Z23linear_backtrace_kernelPKfS0_S0_S0_Pfiibbfbf_param_9,
	.param .u8 _Z23linear_backtrace_kernelPKfS0_S0_S0_Pfiibbfbf_param_10,
	.param .f32 _Z23linear_backtrace_kernelPKfS0_S0_S0_Pfiibbfbf_param_11
)
{
	.reg .pred 	%p<117>;
	.reg .b16 	%rs<4>;
	.reg .b32 	%r<125>;
	.reg .b32 	%f<560>;
	.reg .b64 	%rd<125>;

	ld.param.u64 	%rd38, [_Z23linear_backtrace_kernelPKfS0_S0_S0_Pfiibbfbf_param_0];
	ld.param.u64 	%rd39, [_Z23linear_backtrace_kernelPKfS0_S0_S0_Pfiibbfbf_param_1];
	ld.param.u64 	%rd40, [_Z23linear_backtrace_kernelPKfS0_S0_S0_Pfiibbfbf_param_2];
	ld.param.u64 	%rd36, [_Z23linear_backtrace_kernelPKfS0_S0_S0_Pfiibbfbf_param_3];
	ld.param.u64 	%rd37, [_Z23linear_backtrace_kernelPKfS0_S0_S0_Pfiibbfbf_param_4];
	ld.param.u32 	%r63, [_Z23linear_backtrace_kernelPKfS0_S0_S0_Pfiibbfbf_param_5];
	ld.param.u32 	%r64, [_Z23linear_backtrace_kernelPKfS0_S0_S0_Pfiibbfbf_param_6];
	ld.param.s8 	%rs1, [_Z23linear_backtrace_kernelPKfS0_S0_S0_Pfiibbfbf_param_7];
	ld.param.s8 	%rs2, [_Z23linear_backtrace_kernelPKfS0_S0_S0_Pfiibbfbf_param_8];
	ld.param.f32 	%f192, [_Z23linear_backtrace_kernelPKfS0_S0_S0_Pfiibbfbf_param_9];
	ld.param.s8 	%rs3, [_Z23linear_backtrace_kernelPKfS0_S0_S0_Pfiibbfbf_param_10];
	ld.param.f32 	%f193, [_Z23linear_backtrace_kernelPKfS0_S0_S0_Pfiibbfbf_param_11];
	cvta.to.global.u64 	%rd1, %rd38;
	cvta.to.global.u64 	%rd2, %rd40;
	cvta.to.global.u64 	%rd3, %rd39;
	mov.u32 	%r65, %ctaid.x;
	mov.u32 	%r66, %ntid.x;
	mov.u32 	%r67, %tid.x;
	mad.lo.s32 	%r1, %r65, %r66, %r67;
	setp.ge.s32 	%p1, %r1, %r63;
	@%p1 bra 	$L__BB0_162;
	setp.lt.s32 	%p2, %r64, 1;
	mov.f32 	%f559, 0f00000000;
	@%p2 bra 	$L__BB0_161;
	setp.lt.s32 	%p3, %r63, 1;
	mul.wide.s32 	%rd41, %r1, 4;
	add.s64 	%rd42, %rd3, %rd41;
	ld.global.nc.f32 	%f1, [%rd42];
	@%p3 bra 	$L__BB0_27;
	add.s32 	%r2, %r63, -1;
	and.b32  	%r3, %r63, 7;
	and.b32  	%r4, %r63, 3;
	and.b32  	%r5, %r63, 2147483640;
	and.b32  	%r6, %r63, 1;
	neg.s32 	%r7, %r5;
	cvta.to.global.u64 	%rd4, %rd36;
	mov.f32 	%f559, 0f00000000;
	mov.b32 	%r100, 0;
	add.s64 	%rd5, %rd3, 16;
$L__BB0_4:
	setp.lt.u32 	%p78, %r2, 7;
	mul.lo.s32 	%r9, %r100, %r63;
	mov.f32 	%f513, 0f00000000;
	mov.b32 	%r103, 0;
	mov.f32 	%f512, %f513;
	@%p78 bra 	$L__BB0_7;
	mul.wide.u32 	%rd88, %r9, 4;
	add.s64 	%rd89, %rd2, %rd88;
	add.s64 	%rd123, %rd89, 16;
	mov.f32 	%f513, 0f00000000;
	mov.u64 	%rd124, %rd5;
	mov.u32 	%r101, %r7;
$L__BB0_6:
	.pragma "nounroll";
	ld.global.nc.f32 	%f364, [%rd124+-16];
	ld.global.nc.f32 	%f365, [%rd123+-16];
	mul.f32 	%f366, %f364, %f365;
	setp.gt.f32 	%p79, %f366, 0f00000000;
	add.f32 	%f367, %f512, %f366;
	sub.f32 	%f368, %f513, %f366;
	selp.f32 	%f369, %f367, %f512, %p79;
	selp.f32 	%f370, %f513, %f368, %p79;
	ld.global.nc.f32 	%f371, [%rd124+-12];
	ld.global.nc.f32 	%f372, [%rd123+-12];
	mul.f32 	%f373, %f371, %f372;
	setp.gt.f32 	%p80, %f373, 0f00000000;
	add.f32 	%f374, %f369, %f373;
	sub.f32 	%f375, %f370, %f373;
	selp.f32 	%f376, %f374, %f369, %p80;
	selp.f32 	%f377, %f370, %f375, %p80;
	ld.global.nc.f32 	%f378, [%rd124+-8];
	ld.global.nc.f32 	%f379, [%rd123+-8];
	mul.f32 	%f380, %f378, %f379;
	setp.gt.f32 	%p81, %f380, 0f00000000;
	add.f32 	%f381, %f376, %f380;
	sub.f32 	%f382, %f377, %f380;
	selp.f32 	%f383, %f381, %f376, %p81;
	selp.f32 	%f384, %f377, %f382, %p81;
	ld.global.nc.f32 	%f385, [%rd124+-4];
	ld.global.nc.f32 	%f386, [%rd123+-4];
	mul.f32 	%f387, %f385, %f386;
	setp.gt.f32 	%p82, %f387, 0f00000000;
	add.f32 	%f388, %f383, %f387;
	sub.f32 	%f389, %f384, %f387;
	selp.f32 	%f390, %f388, %f383, %p82;
	selp.f32 	%f391, %f384, %f389, %p82;
	ld.global.nc.f32 	%f392, [%rd124];
	ld.global.nc.f32 	%f393, [%rd123];
	mul.f32 	%f394, %f392, %f393;
	setp.gt.f32 	%p83, %f394, 0f00000000;
	add.f32 	%f395, %f390, %f394;
	sub.f32 	%f396, %f391, %f394;
	selp.f32 	%f397, %f395, %f390, %p83;
	selp.f32 	%f398, %f391, %f396, %p83;
	ld.global.nc.f32 	%f399, [%rd124+4];
	ld.global.nc.f32 	%f400, [%rd123+4];
	mul.f32 	%f401, %f399, %f400;
	setp.gt.f32 	%p84, %f401, 0f00000000;
	add.f32 	%f402, %f397, %f401;
	sub.f32 	%f403, %f398, %f401;
	selp.f32 	%f404, %f402, %f397, %p84;
	selp.f32 	%f405, %f398, %f403, %p84;
	ld.global.nc.f32 	%f406, [%rd124+8];
	ld.global.nc.f32 	%f407, [%rd123+8];
	mul.f32 	%f408, %f406, %f407;
	setp.gt.f32 	%p85, %f408, 0f00000000;
	add.f32 	%f409, %f404, %f408;
	sub.f32 	%f410, %f405, %f408;
	selp.f32 	%f411, %f409, %f404, %p85;
	selp.f32 	%f412, %f405, %f410, %p85;
	ld.global.nc.f32 	%f413, [%rd124+12];
	ld.global.nc.f32 	%f414, [%rd123+12];
	mul.f32 	%f415, %f413, %f414;
	setp.gt.f32 	%p86, %f415, 0f00000000;
	add.f32 	%f416, %f411, %f415;
	sub.f32 	%f417, %f412, %f415;
	selp.f32 	%f512, %f416, %f411, %p86;
	selp.f32 	%f513, %f412, %f417, %p86;
	add.s32 	%r101, %r101, 8;
	add.s64 	%rd124, %rd124, 32;
	add.s64 	%rd123, %rd123, 32;
	setp.eq.s32 	%p87, %r101, 0;
	mov.u32 	%r103, %r5;
	@%p87 bra 	$L__BB0_7;
	bra.uni 	$L__BB0_6;
$L__BB0_7:
	setp.eq.s32 	%p88, %r3, 0;
	@%p88 bra 	$L__BB0_15;
	add.s32 	%r95, %r3, -1;
	setp.lt.u32 	%p89, %r95, 3;
	@%p89 bra 	$L__BB0_10;
	cvt.u64.u32 	%rd90, %r103;
	mul.wide.u32 	%rd91, %r103, 4;
	add.s64 	%rd92, %rd3, %rd91;
	ld.global.nc.f32 	%f419, [%rd92];
	add.s32 	%r96, %r103, %r9;
	mul.wide.u32 	%rd93, %r96, 4;
	add.s64 	%rd94, %rd2, %rd93;
	ld.global.nc.f32 	%f420, [%rd94];
	mul.f32 	%f421, %f419, %f420;
	setp.gt.f32 	%p90, %f421, 0f00000000;
	add.f32 	%f422, %f512, %f421;
	sub.f32 	%f423, %f513, %f421;
	selp.f32 	%f424, %f422, %f512, %p90;
	selp.f32 	%f425, %f513, %f423, %p90;
	ld.global.nc.f32 	%f426, [%rd92+4];
	cvt.u64.u32 	%rd95, %r9;
	add.s64 	%rd96, %rd90, %rd95;
	shl.b64 	%rd97, %rd96, 2;
	add.s64 	%rd98, %rd2, %rd97;
	ld.global.nc.f32 	%f427, [%rd98+4];
	mul.f32 	%f428, %f426, %f427;
	setp.gt.f32 	%p91, %f428, 0f00000000;
	add.f32 	%f429, %f424, %f428;
	sub.f32 	%f430, %f425, %f428;
	selp.f32 	%f431, %f429, %f424, %p91;
	selp.f32 	%f432, %f425, %f430, %p91;
	ld.global.nc.f32 	%f433, [%rd92+8];
	ld.global.nc.f32 	%f434, [%rd98+8];
	mul.f32 	%f435, %f433, %f434;
	setp.gt.f32 	%p92, %f435, 0f00000000;
	add.f32 	%f436, %f431, %f435;
	sub.f32 	%f437, %f432, %f435;
	selp.f32 	%f438, %f436, %f431, %p92;
	selp.f32 	%f439, %f432, %f437, %p92;
	ld.global.nc.f32 	%f440, [%rd92+12];
	ld.global.nc.f32 	%f441, [%rd98+12];
	mul.f32 	%f442, %f440, %f441;
	setp.gt.f32 	%p93, %f442, 0f00000000;
	add.f32 	%f443, %f438, %f442;
	sub.f32 	%f444, %f439, %f442;
	selp.f32 	%f512, %f443, %f438, %p93;
	selp.f32 	%f513, %f439, %f444, %p93;
	add.s32 	%r103, %r103, 4;
$L__BB0_10:
	setp.eq.s32 	%p94, %r4, 0;
	@%p94 bra 	$L__BB0_15;
	setp.eq.s32 	%p95, %r4, 1;
	@%p95 bra 	$L__BB0_13;
	cvt.u64.u32 	%rd99, %r103;
	mul.wide.u32 	%rd100, %r103, 4;
	add.s64 	%rd101, %rd3, %rd100;
	ld.global.nc.f32 	%f446, [%rd101];
	add.s32 	%r97, %r103, %r9;
	mul.wide.u32 	%rd102, %r97, 4;
	add.s64 	%rd103, %rd2, %rd102;
	ld.global.nc.f32 	%f447, [%rd103];
	mul.f32 	%f448, %f446, %f447;
	setp.gt.f32 	%p96, %f448, 0f00000000;
	add.f32 	%f449, %f512, %f448;
	sub.f32 	%f450, %f513, %f448;
	selp.f32 	%f451, %f449, %f512, %p96;
	selp.f32 	%f452, %f513, %f450, %p96;
	ld.global.nc.f32 	%f453, [%rd101+4];
	cvt.u64.u32 	%rd104, %r9;
	add.s64 	%rd105, %rd99, %rd104;
	shl.b64 	%rd106, %rd105, 2;
	add.s64 	%rd107, %rd2, %rd106;
	ld.global.nc.f32 	%f454, [%rd107+4];
	mul.f32 	%f455, %f453, %f454;
	setp.gt.f32 	%p97, %f455, 0f00000000;
	add.f32 	%f456, %f451, %f455;
	sub.f32 	%f457, %f452, %f455;
	selp.f32 	%f512, %f456, %f451, %p97;
	selp.f32 	%f513, %f452, %f457, %p97;
	add.s32 	%r103, %r103, 2;
$L__BB0_13:
	setp.eq.s32 	%p98, %r6, 0;
	@%p98 bra 	$L__BB0_15;
	mul.wide.u32 	%rd108, %r103, 4;
	add.s64 	%rd109, %rd3, %rd108;
	ld.global.nc.f32 	%f458, [%rd109];
	add.s32 	%r98, %r103, %r9;
	mul.wide.u32 	%rd110, %r98, 4;
	add.s64 	%rd111, %rd2, %rd110;
	ld.global.nc.f32 	%f459, [%rd111];
	mul.f32 	%f460, %f458, %f459;
	setp.gt.f32 	%p99, %f460, 0f00000000;
	add.f32 	%f461, %f512, %f460;
	sub.f32 	%f462, %f513, %f460;
	selp.f32 	%f512, %f461, %f512, %p99;
	selp.f32 	%f513, %f513, %f462, %p99;
$L__BB0_15:
	setp.eq.s16 	%p100, %rs1, 0;
	mul.wide.u32 	%rd112, %r100, 4;
	add.s64 	%rd113, %rd4, %rd112;
	ld.global.nc.f32 	%f463, [%rd113];
	max.f32 	%f43, %f463, 0f00000000;
	setp.lt.f32 	%p101, %f463, 0f00000000;
	neg.f32 	%f464, %f463;
	selp.f32 	%f44, %f464, 0f00000000, %p101;
	add.f32 	%f465, %f512, %f43;
	sub.f32 	%f466, %f465, %f513;
	sub.f32 	%f45, %f466, %f44;
	@%p100 bra 	$L__BB0_16;
	bra.uni 	$L__BB0_26;
$L__BB0_16:
	setp.ne.s16 	%p106, %rs3, 0;
	setp.ne.s16 	%p107, %rs2, 0;
	setp.lt.f32 	%p108, %f45, %f192;
	setp.gt.f32 	%p109, %f45, %f193;
	selp.f32 	%f469, 0f00000000, %f513, %p109;
	selp.f32 	%f496, %f469, %f513, %p106;
	selp.f32 	%f470, 0f00000000, %f512, %p108;
	selp.f32 	%f495, %f470, %f512, %p107;
$L__BB0_17:
	add.f32 	%f472, %f495, %f496;
	add.f32 	%f473, %f43, %f472;
	add.f32 	%f13, %f44, %f473;
	setp.leu.f32 	%p110, %f495, 0f00000000;
	mov.f32 	%f497, 0f00000000;
	@%p110 bra 	$L__BB0_19;
	add.f32 	%f474, %f43, %f495;
	div.rn.f32 	%f475, %f474, %f13;
	div.rn.f32 	%f476, %f495, %f474;
	mul.f32 	%f497, %f476, %f475;
$L__BB0_19:
	setp.leu.f32 	%p111, %f496, 0f00000000;
	mov.f32 	%f498, 0f00000000;
	@%p111 bra 	$L__BB0_21;
	add.f32 	%f478, %f44, %f496;
	div.rn.f32 	%f479, %f478, %f13;
	div.rn.f32 	%f480, %f496, %f478;
	mul.f32 	%f498, %f480, %f479;
$L__BB0_21:
	add.s32 	%r99, %r9, %r1;
	mul.wide.s32 	%rd114, %r99, 4;
	add.s64 	%rd115, %rd2, %rd114;
	ld.global.nc.f32 	%f481, [%rd115];
	mul.f32 	%f18, %f1, %f481;
	setp.gt.f32 	%p112, %f18, 0f00000000;
	@%p112 bra 	$L__BB0_24;
	setp.geu.f32 	%p113, %f18, 0f00000000;
	mov.f32 	%f499, 0f00000000;
	@%p113 bra 	$L__BB0_25;
	setp.eq.f32 	%p114, %f496, 0f00000000;
	selp.f32 	%f483, 0f3F800000, %f496, %p114;
	div.rn.f32 	%f484, %f18, %f483;
	add.s64 	%rd117, %rd1, %rd112;
	ld.global.nc.f32 	%f485, [%rd117];
	mul.f32 	%f486, %f484, %f485;
	neg.f32 	%f487, %f498;
	mul.f32 	%f499, %f486, %f487;
	bra.uni 	$L__BB0_25;
$L__BB0_24:
	setp.eq.f32 	%p115, %f495, 0f00000000;
	selp.f32 	%f488, 0f3F800000, %f495, %p115;
	div.rn.f32 	%f489, %f18, %f488;
	add.s64 	%rd119, %rd1, %rd112;
	ld.global.nc.f32 	%f490, [%rd119];
	mul.f32 	%f491, %f489, %f490;
	mul.f32 	%f499, %f497, %f491;
$L__BB0_25:
	add.f32 	%f559, %f559, %f499;
	add.s32 	%r100, %r100, 1;
	setp.eq.s32 	%p116, %r100, %r64;
	@%p116 bra 	$L__BB0_161;
	bra.uni 	$L__BB0_4;
$L__BB0_26:
	setp.ne.s16 	%p102, %rs3, 0;
	setp.ne.s16 	%p103, %rs2, 0;
	setp.lt.f32 	%p104, %f45, %f192;
	setp.gt.f32 	%p105, %f45, %f193;
	selp.f32 	%f467, 0f00000000, %f513, %p105;
	selp.f32 	%f496, %f467, %f513, %p102;
	selp.f32 	%f468, 0f00000000, %f512, %p104;
	selp.f32 	%f495, %f468, %f512, %p103;
	bra.uni 	$L__BB0_17;
$L__BB0_27:
	setp.ne.s16 	%p4, %rs1, 0;
	@%p4 bra 	$L__BB0_54;
	and.b32  	%r18, %r64, 3;
	setp.lt.u32 	%p64, %r64, 4;
	mov.f32 	%f559, 0f00000000;
	mov.b32 	%r107, 0;
	@%p64 bra 	$L__BB0_47;
	and.b32  	%r107, %r64, 2147483644;
	mov.f32 	%f559, 0f00000000;
	mov.b32 	%r105, 0;
	mul.wide.s32 	%rd13, %r63, 4;
$L__BB0_30:
	mad.lo.s32 	%r90, %r105, %r63, %r1;
	mul.wide.s32 	%rd79, %r90, 4;
	add.s64 	%rd11, %rd2, %rd79;
	ld.global.nc.f32 	%f330, [%rd11];
	mul.f32 	%f47, %f1, %f330;
	setp.gt.f32 	%p65, %f47, 0f00000000;
	mul.wide.u32 	%rd80, %r105, 4;
	add.s64 	%rd12, %rd1, %rd80;
	@%p65 bra 	$L__BB0_33;
	setp.geu.f32 	%p66, %f47, 0f00000000;
	mov.f32 	%f515, 0f00000000;
	@%p66 bra 	$L__BB0_34;
	ld.global.nc.f32 	%f332, [%rd12];
	mul.f32 	%f333, %f47, %f332;
	mul.f32 	%f515, %f333, 0f80000000;
	bra.uni 	$L__BB0_34;
$L__BB0_33:
	ld.global.nc.f32 	%f334, [%rd12];
	mul.f32 	%f335, %f47, %f334;
	mul.f32 	%f515, %f335, 0f00000000;
$L__BB0_34:
	add.f32 	%f51, %f559, %f515;
	add.s64 	%rd14, %rd11, %rd13;
	ld.global.nc.f32 	%f336, [%rd14];
	mul.f32 	%f52, %f1, %f336;
	setp.gt.f32 	%p67, %f52, 0f00000000;
	@%p67 bra 	$L__BB0_37;
	setp.geu.f32 	%p68, %f52, 0f00000000;
	mov.f32 	%f516, 0f00000000;
	@%p68 bra 	$L__BB0_38;
	ld.global.nc.f32 	%f338, [%rd12+4];
	mul.f32 	%f339, %f52, %f338;
	mul.f32 	%f516, %f339, 0f80000000;
	bra.uni 	$L__BB0_38;
$L__BB0_37:
	ld.global.nc.f32 	%f340, [%rd12+4];
	mul.f32 	%f341, %f52, %f340;
	mul.f32 	%f516, %f341, 0f00000000;
$L__BB0_38:
	add.f32 	%f56, %f51, %f516;
	add.s64 	%rd15, %rd14, %rd13;
	ld.global.nc.f32 	%f342, [%rd15];
	mul.f32 	%f57, %f1, %f342;
	setp.gt.f32 	%p69, %f57, 0f00000000;
	@%p69 bra 	$L__BB0_41;
	setp.geu.f32 	%p70, %f57, 0f00000000;
	mov.f32 	%f517, 0f00000000;
	@%p70 bra 	$L__BB0_42;
	ld.global.nc.f32 	%f344, [%rd12+8];
	mul.f32 	%f345, %f57, %f344;
	mul.f32 	%f517, %f345, 0f80000000;
	bra.uni 	$L__BB0_42;
$L__BB0_41:
	ld.global.nc.f32 	%f346, [%rd12+8];
	mul.f32 	%f347, %f57, %f346;
	mul.f32 	%f517, %f347, 0f00000000;
$L__BB0_42:
	add.f32 	%f61, %f56, %f517;
	add.s64 	%rd81, %rd15, %rd13;
	ld.global.nc.f32 	%f348, [%rd81];
	mul.f32 	%f62, %f1, %f348;
	setp.gt.f32 	%p71, %f62, 0f00000000;
	@%p71 bra 	$L__BB0_45;
	setp.geu.f32 	%p72, %f62, 0f00000000;
	mov.f32 	%f518, 0f00000000;
	@%p72 bra 	$L__BB0_46;
	ld.global.nc.f32 	%f350, [%rd12+12];
	mul.f32 	%f351, %f62, %f350;
	mul.f32 	%f518, %f351, 0f80000000;
	bra.uni 	$L__BB0_46;
$L__BB0_45:
	ld.global.nc.f32 	%f352, [%rd12+12];
	mul.f32 	%f353, %f62, %f352;
	mul.f32 	%f518, %f353, 0f00000000;
$L__BB0_46:
	add.f32 	%f559, %f61, %f518;
	add.s32 	%r105, %r105, 4;
	setp.ne.s32 	%p73, %r105, %r107;
	@%p73 bra 	$L__BB0_30;
$L__BB0_47:
	setp.eq.s32 	%p74, %r18, 0;
	@%p74 bra 	$L__BB0_161;
	mov.b32 	%r108, 0;
$L__BB0_49:
	.pragma "nounroll";
	mad.lo.s32 	%r92, %r107, %r63, %r1;
	mul.wide.s32 	%rd82, %r92, 4;
	add.s64 	%rd83, %rd2, %rd82;
	ld.global.nc.f32 	%f354, [%rd83];
	mul.f32 	%f70, %f1, %f354;
	setp.gt.f32 	%p75, %f70, 0f00000000;
	@%p75 bra 	$L__BB0_52;
	setp.geu.f32 	%p76, %f70, 0f00000000;
	mov.f32 	%f522, 0f00000000;
	@%p76 bra 	$L__BB0_53;
	mul.wide.u32 	%rd84, %r107, 4;
	add.s64 	%rd85, %rd1, %rd84;
	ld.global.nc.f32 	%f356, [%rd85];
	mul.f32 	%f357, %f70, %f356;
	mul.f32 	%f522, %f357, 0f80000000;
	bra.uni 	$L__BB0_53;
$L__BB0_52:
	mul.wide.u32 	%rd86, %r107, 4;
	add.s64 	%rd87, %rd1, %rd86;
	ld.global.nc.f32 	%f358, [%rd87];
	mul.f32 	%f359, %f70, %f358;
	mul.f32 	%f522, %f359, 0f00000000;
$L__BB0_53:
	add.f32 	%f559, %f559, %f522;
	add.s32 	%r107, %r107, 1;
	add.s32 	%r108, %r108, 1;
	setp.eq.s32 	%p77, %r108, %r18;
	@%p77 bra 	$L__BB0_161;
	bra.uni 	$L__BB0_49;
$L__BB0_54:
	setp.ne.s16 	%p5, %rs3, 0;
	@%p5 bra 	$L__BB0_108;
	setp.ne.s16 	%p6, %rs2, 0;
	@%p6 bra 	$L__BB0_82;
	and.b32  	%r27, %r64, 3;
	setp.lt.u32 	%p7, %r64, 4;
	mov.f32 	%f559, 0f00000000;
	mov.b32 	%r111, 0;
	@%p7 bra 	$L__BB0_75;
	and.b32  	%r111, %r64, 2147483644;
	mov.f32 	%f559, 0f00000000;
	mov.b32 	%r109, 0;
	mul.wide.s32 	%rd18, %r63, 4;
$L__BB0_58:
	mad.lo.s32 	%r70, %r109, %r63, %r1;
	mul.wide.s32 	%rd43, %r70, 4;
	add.s64 	%rd16, %rd2, %rd43;
	ld.global.nc.f32 	%f198, [%rd16];
	mul.f32 	%f76, %f1, %f198;
	setp.gt.f32 	%p8, %f76, 0f00000000;
	mul.wide.u32 	%rd44, %r109, 4;
	add.s64 	%rd17, %rd1, %rd44;
	@%p8 bra 	$L__BB0_61;
	setp.geu.f32 	%p9, %f76, 0f00000000;
	mov.f32 	%f524, 0f00000000;
	@%p9 bra 	$L__BB0_62;
	ld.global.nc.f32 	%f200, [%rd17];
	mul.f32 	%f201, %f76, %f200;
	mul.f32 	%f524, %f201, 0f80000000;
	bra.uni 	$L__BB0_62;
$L__BB0_61:
	ld.global.nc.f32 	%f202, [%rd17];
	mul.f32 	%f203, %f76, %f202;
	mul.f32 	%f524, %f203, 0f00000000;
$L__BB0_62:
	add.f32 	%f80, %f559, %f524;
	add.s64 	%rd19, %rd16, %rd18;
	ld.global.nc.f32 	%f204, [%rd19];
	mul.f32 	%f81, %f1, %f204;
	setp.gt.f32 	%p10, %f81, 0f00000000;
	@%p10 bra 	$L__BB0_65;
	setp.geu.f32 	%p11, %f81, 0f00000000;
	mov.f32 	%f525, 0f00000000;
	@%p11 bra 	$L__BB0_66;
	ld.global.nc.f32 	%f206, [%rd17+4];
	mul.f32 	%f207, %f81, %f206;
	mul.f32 	%f525, %f207, 0f80000000;
	bra.uni 	$L__BB0_66;
$L__BB0_65:
	ld.global.nc.f32 	%f208, [%rd17+4];
	mul.f32 	%f209, %f81, %f208;
	mul.f32 	%f525, %f209, 0f00000000;
$L__BB0_66:
	add.f32 	%f85, %f80, %f525;
	add.s64 	%rd20, %rd19, %rd18;
	ld.global.nc.f32 	%f210, [%rd20];
	mul.f32 	%f86, %f1, %f210;
	setp.gt.f32 	%p12, %f86, 0f00000000;
	@%p12 bra 	$L__BB0_69;
	setp.geu.f32 	%p13, %f86, 0f00000000;
	mov.f32 	%f526, 0f00000000;
	@%p13 bra 	$L__BB0_70;
	ld.global.nc.f32 	%f212, [%rd17+8];
	mul.f32 	%f213, %f86, %f212;
	mul.f32 	%f526, %f213, 0f80000000;
	bra.uni 	$L__BB0_70;
$L__BB0_69:
	ld.global.nc.f32 	%f214, [%rd17+8];
	mul.f32 	%f215, %f86, %f214;
	mul.f32 	%f526, %f215, 0f00000000;
$L__BB0_70:
	add.f32 	%f90, %f85, %f526;
	add.s64 	%rd45, %rd20, %rd18;
	ld.global.nc.f32 	%f216, [%rd45];
	mul.f32 	%f91, %f1, %f216;
	setp.gt.f32 	%p14, %f91, 0f00000000;
	@%p14 bra 	$L__BB0_73;
	setp.geu.f32 	%p15, %f91, 0f00000000;
	mov.f32 	%f527, 0f00000000;
	@%p15 bra 	$L__BB0_74;
	ld.global.nc.f32 	%f218, [%rd17+12];
	mul.f32 	%f219, %f91, %f218;
	mul.f32 	%f527, %f219, 0f80000000;
	bra.uni 	$L__BB0_74;
$L__BB0_73:
	ld.global.nc.f32 	%f220, [%rd17+12];
	mul.f32 	%f221, %f91, %f220;
	mul.f32 	%f527, %f221, 0f00000000;
$L__BB0_74:
	add.f32 	%f559, %f90, %f527;
	add.s32 	%r109, %r109, 4;
	setp.ne.s32 	%p16, %r109, %r111;
	@%p16 bra 	$L__BB0_58;
$L__BB0_75:
	setp.eq.s32 	%p17, %r27, 0;
	@%p17 bra 	$L__BB0_161;
	mov.b32 	%r112, 0;
$L__BB0_77:
	.pragma "nounroll";
	mad.lo.s32 	%r72, %r111, %r63, %r1;
	mul.wide.s32 	%rd46, %r72, 4;
	add.s64 	%rd47, %rd2, %rd46;
	ld.global.nc.f32 	%f222, [%rd47];
	mul.f32 	%f99, %f1, %f222;
	setp.gt.f32 	%p18, %f99, 0f00000000;
	@%p18 bra 	$L__BB0_80;
	setp.geu.f32 	%p19, %f99, 0f00000000;
	mov.f32 	%f531, 0f00000000;
	@%p19 bra 	$L__BB0_81;
	mul.wide.u32 	%rd48, %r111, 4;
	add.s64 	%rd49, %rd1, %rd48;
	ld.global.nc.f32 	%f224, [%rd49];
	mul.f32 	%f225, %f99, %f224;
	mul.f32 	%f531, %f225, 0f80000000;
	bra.uni 	$L__BB0_81;
$L__BB0_80:
	mul.wide.u32 	%rd50, %r111, 4;
	add.s64 	%rd51, %rd1, %rd50;
	ld.global.nc.f32 	%f226, [%rd51];
	mul.f32 	%f227, %f99, %f226;
	mul.f32 	%f531, %f227, 0f00000000;
$L__BB0_81:
	add.f32 	%f559, %f559, %f531;
	add.s32 	%r111, %r111, 1;
	add.s32 	%r112, %r112, 1;
	setp.eq.s32 	%p20, %r112, %r27;
	@%p20 bra 	$L__BB0_161;
	bra.uni 	$L__BB0_77;
$L__BB0_82:
	and.b32  	%r36, %r64, 3;
	setp.lt.u32 	%p21, %r64, 4;
	mov.f32 	%f559, 0f00000000;
	mov.b32 	%r115, 0;
	@%p21 bra 	$L__BB0_101;
	and.b32  	%r115, %r64, 2147483644;
	mov.f32 	%f559, 0f00000000;
	mov.b32 	%r113, 0;
	mul.wide.s32 	%rd23, %r63, 4;
$L__BB0_84:
	mad.lo.s32 	%r75, %r113, %r63, %r1;
	mul.wide.s32 	%rd52, %r75, 4;
	add.s64 	%rd21, %rd2, %rd52;
	ld.global.nc.f32 	%f231, [%rd21];
	mul.f32 	%f105, %f1, %f231;
	setp.gt.f32 	%p22, %f105, 0f00000000;
	mul.wide.u32 	%rd53, %r113, 4;
	add.s64 	%rd22, %rd1, %rd53;
	@%p22 bra 	$L__BB0_87;
	setp.geu.f32 	%p23, %f105, 0f00000000;
	mov.f32 	%f533, 0f00000000;
	@%p23 bra 	$L__BB0_88;
	ld.global.nc.f32 	%f233, [%rd22];
	mul.f32 	%f234, %f105, %f233;
	mul.f32 	%f533, %f234, 0f80000000;
	bra.uni 	$L__BB0_88;
$L__BB0_87:
	ld.global.nc.f32 	%f235, [%rd22];
	mul.f32 	%f236, %f105, %f235;
	mul.f32 	%f533, %f236, 0f00000000;
$L__BB0_88:
	add.f32 	%f109, %f559, %f533;
	add.s64 	%rd24, %rd21, %rd23;
	ld.global.nc.f32 	%f237, [%rd24];
	mul.f32 	%f110, %f1, %f237;
	setp.gt.f32 	%p24, %f110, 0f00000000;
	@%p24 bra 	$L__BB0_91;
	setp.geu.f32 	%p25, %f110, 0f00000000;
	mov.f32 	%f534, 0f00000000;
	@%p25 bra 	$L__BB0_92;
	ld.global.nc.f32 	%f239, [%rd22+4];
	mul.f32 	%f240, %f110, %f239;
	mul.f32 	%f534, %f240, 0f80000000;
	bra.uni 	$L__BB0_92;
$L__BB0_91:
	ld.global.nc.f32 	%f241, [%rd22+4];
	mul.f32 	%f242, %f110, %f241;
	mul.f32 	%f534, %f242, 0f00000000;
$L__BB0_92:
	add.f32 	%f114, %f109, %f534;
	add.s64 	%rd25, %rd24, %rd23;
	ld.global.nc.f32 	%f243, [%rd25];
	mul.f32 	%f115, %f1, %f243;
	setp.gt.f32 	%p26, %f115, 0f00000000;
	@%p26 bra 	$L__BB0_95;
	setp.geu.f32 	%p27, %f115, 0f00000000;
	mov.f32 	%f535, 0f00000000;
	@%p27 bra 	$L__BB0_96;
	ld.global.nc.f32 	%f245, [%rd22+8];
	mul.f32 	%f246, %f115, %f245;
	mul.f32 	%f535, %f246, 0f80000000;
	bra.uni 	$L__BB0_96;
$L__BB0_95:
	ld.global.nc.f32 	%f247, [%rd22+8];
	mul.f32 	%f248, %f115, %f247;
	mul.f32 	%f535, %f248, 0f00000000;
$L__BB0_96:
	add.f32 	%f119, %f114, %f535;
	add.s64 	%rd54, %rd25, %rd23;
	ld.global.nc.f32 	%f249, [%rd54];
	mul.f32 	%f120, %f1, %f249;
	setp.gt.f32 	%p28, %f120, 0f00000000;
	@%p28 bra 	$L__BB0_99;
	setp.geu.f32 	%p29, %f120, 0f00000000;
	mov.f32 	%f536, 0f00000000;
	@%p29 bra 	$L__BB0_100;
	ld.global.nc.f32 	%f251, [%rd22+12];
	mul.f32 	%f252, %f120, %f251;
	mul.f32 	%f536, %f252, 0f80000000;
	bra.uni 	$L__BB0_100;
$L__BB0_99:
	ld.global.nc.f32 	%f253, [%rd22+12];
	mul.f32 	%f254, %f120, %f253;
	mul.f32 	%f536, %f254, 0f00000000;
$L__BB0_100:
	add.f32 	%f559, %f119, %f536;
	add.s32 	%r113, %r113, 4;
	setp.ne.s32 	%p30, %r113, %r115;
	@%p30 bra 	$L__BB0_84;
$L__BB0_101:
	setp.eq.s32 	%p31, %r36, 0;
	@%p31 bra 	$L__BB0_161;
	mov.b32 	%r116, 0;
$L__BB0_103:
	.pragma "nounroll";
	mad.lo.s32 	%r77, %r115, %r63, %r1;
	mul.wide.s32 	%rd55, %r77, 4;
	add.s64 	%rd56, %rd2, %rd55;
	ld.global.nc.f32 	%f255, [%rd56];
	mul.f32 	%f128, %f1, %f255;
	setp.gt.f32 	%p32, %f128, 0f00000000;
	@%p32 bra 	$L__BB0_106;
	setp.geu.f32 	%p33, %f128, 0f00000000;
	mov.f32 	%f540, 0f00000000;
	@%p33 bra 	$L__BB0_107;
	mul.wide.u32 	%rd57, %r115, 4;
	add.s64 	%rd58, %rd1, %rd57;
	ld.global.nc.f32 	%f257, [%rd58];
	mul.f32 	%f258, %f128, %f257;
	mul.f32 	%f540, %f258, 0f80000000;
	bra.uni 	$L__BB0_107;
$L__BB0_106:
	mul.wide.u32 	%rd59, %r115, 4;
	add.s64 	%rd60, %rd1, %rd59;
	ld.global.nc.f32 	%f259, [%rd60];
	mul.f32 	%f260, %f128, %f259;
	mul.f32 	%f540, %f260, 0f00000000;
$L__BB0_107:
	add.f32 	%f559, %f559, %f540;
	add.s32 	%r115, %r115, 1;
	add.s32 	%r116, %r116, 1;
	setp.eq.s32 	%p34, %r116, %r36;
	@%p34 bra 	$L__BB0_161;
	bra.uni 	$L__BB0_103;
$L__BB0_108:
	setp.ne.s16 	%p35, %rs2, 0;
	@%p35 bra 	$L__BB0_135;
	and.b32  	%r45, %r64, 3;
	setp.lt.u32 	%p36, %r64, 4;
	mov.f32 	%f559, 0f00000000;
	mov.b32 	%r119, 0;
	@%p36 bra 	$L__BB0_128;
	and.b32  	%r119, %r64, 2147483644;
	mov.f32 	%f559, 0f00000000;
	mov.b32 	%r117, 0;
	mul.wide.s32 	%rd28, %r63, 4;
$L__BB0_111:
	mad.lo.s32 	%r80, %r117, %r63, %r1;
	mul.wide.s32 	%rd61, %r80, 4;
	add.s64 	%rd26, %rd2, %rd61;
	ld.global.nc.f32 	%f264, [%rd26];
	mul.f32 	%f134, %f1, %f264;
	setp.gt.f32 	%p37, %f134, 0f00000000;
	mul.wide.u32 	%rd62, %r117, 4;
	add.s64 	%rd27, %rd1, %rd62;
	@%p37 bra 	$L__BB0_114;
	setp.geu.f32 	%p38, %f134, 0f00000000;
	mov.f32 	%f542, 0f00000000;
	@%p38 bra 	$L__BB0_115;
	ld.global.nc.f32 	%f266, [%rd27];
	mul.f32 	%f267, %f134, %f266;
	mul.f32 	%f542, %f267, 0f80000000;
	bra.uni 	$L__BB0_115;
$L__BB0_114:
	ld.global.nc.f32 	%f268, [%rd27];
	mul.f32 	%f269, %f134, %f268;
	mul.f32 	%f542, %f269, 0f00000000;
$L__BB0_115:
	add.f32 	%f138, %f559, %f542;
	add.s64 	%rd29, %rd26, %rd28;
	ld.global.nc.f32 	%f270, [%rd29];
	mul.f32 	%f139, %f1, %f270;
	setp.gt.f32 	%p39, %f139, 0f00000000;
	@%p39 bra 	$L__BB0_118;
	setp.geu.f32 	%p40, %f139, 0f00000000;
	mov.f32 	%f543, 0f00000000;
	@%p40 bra 	$L__BB0_119;
	ld.global.nc.f32 	%f272, [%rd27+4];
	mul.f32 	%f273, %f139, %f272;
	mul.f32 	%f543, %f273, 0f80000000;
	bra.uni 	$L__BB0_119;
$L__BB0_118:
	ld.global.nc.f32 	%f274, [%rd27+4];
	mul.f32 	%f275, %f139, %f274;
	mul.f32 	%f543, %f275, 0f00000000;
$L__BB0_119:
	add.f32 	%f143, %f138, %f543;
	add.s64 	%rd30, %rd29, %rd28;
	ld.global.nc.f32 	%f276, [%rd30];
	mul.f32 	%f144, %f1, %f276;
	setp.gt.f32 	%p41, %f144, 0f00000000;
	@%p41 bra 	$L__BB0_122;
	setp.geu.f32 	%p42, %f144, 0f00000000;
	mov.f32 	%f544, 0f00000000;
	@%p42 bra 	$L__BB0_123;
	ld.global.nc.f32 	%f278, [%rd27+8];
	mul.f32 	%f279, %f144, %f278;
	mul.f32 	%f544, %f279, 0f80000000;
	bra.uni 	$L__BB0_123;
$L__BB0_122:
	ld.global.nc.f32 	%f280, [%rd27+8];
	mul.f32 	%f281, %f144, %f280;
	mul.f32 	%f544, %f281, 0f00000000;
$L__BB0_123:
	add.f32 	%f148, %f143, %f544;
	add.s64 	%rd63, %rd30, %rd28;
	ld.global.nc.f32 	%f282, [%rd63];
	mul.f32 	%f149, %f1, %f282;
	setp.gt.f32 	%p43, %f149, 0f00000000;
	@%p43 bra 	$L__BB0_126;
	setp.geu.f32 	%p44, %f149, 0f00000000;
	mov.f32 	%f545, 0f00000000;
	@%p44 bra 	$L__BB0_127;
	ld.global.nc.f32 	%f284, [%rd27+12];
	mul.f32 	%f285, %f149, %f284;
	mul.f32 	%f545, %f285, 0f80000000;
	bra.uni 	$L__BB0_127;
$L__BB0_126:
	ld.global.nc.f32 	%f286, [%rd27+12];
	mul.f32 	%f287, %f149, %f286;
	mul.f32 	%f545, %f287, 0f00000000;
$L__BB0_127:
	add.f32 	%f559, %f148, %f545;
	add.s32 	%r117, %r117, 4;
	setp.ne.s32 	%p45, %r117, %r119;
	@%p45 bra 	$L__BB0_111;
$L__BB0_128:
	setp.eq.s32 	%p46, %r45, 0;
	@%p46 bra 	$L__BB0_161;
	mov.b32 	%r120, 0;
$L__BB0_130:
	.pragma "nounroll";
	mad.lo.s32 	%r82, %r119, %r63, %r1;
	mul.wide.s32 	%rd64, %r82, 4;
	add.s64 	%rd65, %rd2, %rd64;
	ld.global.nc.f32 	%f288, [%rd65];
	mul.f32 	%f157, %f1, %f288;
	setp.gt.f32 	%p47, %f157, 0f00000000;
	@%p47 bra 	$L__BB0_133;
	setp.geu.f32 	%p48, %f157, 0f00000000;
	mov.f32 	%f549, 0f00000000;
	@%p48 bra 	$L__BB0_134;
	mul.wide.u32 	%rd66, %r119, 4;
	add.s64 	%rd67, %rd1, %rd66;
	ld.global.nc.f32 	%f290, [%rd67];
	mul.f32 	%f291, %f157, %f290;
	mul.f32 	%f549, %f291, 0f80000000;
	bra.uni 	$L__BB0_134;
$L__BB0_133:
	mul.wide.u32 	%rd68, %r119, 4;
	add.s64 	%rd69, %rd1, %rd68;
	ld.global.nc.f32 	%f292, [%rd69];
	mul.f32 	%f293, %f157, %f292;
	mul.f32 	%f549, %f293, 0f00000000;
$L__BB0_134:
	add.f32 	%f559, %f559, %f549;
	add.s32 	%r119, %r119, 1;
	add.s32 	%r120, %r120, 1;
	setp.eq.s32 	%p49, %r120, %r45;
	@%p49 bra 	$L__BB0_161;
	bra.uni 	$L__BB0_130;
$L__BB0_135:
	and.b32  	%r54, %r64, 3;
	setp.lt.u32 	%p50, %r64, 4;
	mov.f32 	%f559, 0f00000000;
	mov.b32 	%r123, 0;
	@%p50 bra 	$L__BB0_154;
	and.b32  	%r123, %r64, 2147483644;
	mov.f32 	%f559, 0f00000000;
	mov.b32 	%r121, 0;
	mul.wide.s32 	%rd33, %r63, 4;
$L__BB0_137:
	mad.lo.s32 	%r85, %r121, %r63, %r1;
	mul.wide.s32 	%rd70, %r85, 4;
	add.s64 	%rd31, %rd2, %rd70;
	ld.global.nc.f32 	%f297, [%rd31];
	mul.f32 	%f163, %f1, %f297;
	setp.leu.f32 	%p51, %f163, 0f00000000;
	mul.wide.u32 	%rd71, %r121, 4;
	add.s64 	%rd32, %rd1, %rd71;
	@%p51 bra 	$L__BB0_139;
	ld.global.nc.f32 	%f301, [%rd32];
	mul.f32 	%f302, %f163, %f301;
	mul.f32 	%f551, %f302, 0f00000000;
	bra.uni 	$L__BB0_141;
$L__BB0_139:
	setp.geu.f32 	%p52, %f163, 0f00000000;
	mov.f32 	%f551, 0f00000000;
	@%p52 bra 	$L__BB0_141;
	ld.global.nc.f32 	%f299, [%rd32];
	mul.f32 	%f300, %f163, %f299;
	mul.f32 	%f551, %f300, 0f80000000;
$L__BB0_141:
	add.f32 	%f167, %f559, %f551;
	add.s64 	%rd34, %rd31, %rd33;
	ld.global.nc.f32 	%f303, [%rd34];
	mul.f32 	%f168, %f1, %f303;
	setp.gt.f32 	%p53, %f168, 0f00000000;
	@%p53 bra 	$L__BB0_144;
	setp.geu.f32 	%p54, %f168, 0f00000000;
	mov.f32 	%f552, 0f00000000;
	@%p54 bra 	$L__BB0_145;
	ld.global.nc.f32 	%f305, [%rd32+4];
	mul.f32 	%f306, %f168, %f305;
	mul.f32 	%f552, %f306, 0f80000000;
	bra.uni 	$L__BB0_145;
$L__BB0_144:
	ld.global.nc.f32 	%f307, [%rd32+4];
	mul.f32 	%f308, %f168, %f307;
	mul.f32 	%f552, %f308, 0f00000000;
$L__BB0_145:
	add.f32 	%f172, %f167, %f552;
	add.s64 	%rd35, %rd34, %rd33;
	ld.global.nc.f32 	%f309, [%rd35];
	mul.f32 	%f173, %f1, %f309;
	setp.gt.f32 	%p55, %f173, 0f00000000;
	@%p55 bra 	$L__BB0_148;
	setp.geu.f32 	%p56, %f173, 0f00000000;
	mov.f32 	%f553, 0f00000000;
	@%p56 bra 	$L__BB0_149;
	ld.global.nc.f32 	%f311, [%rd32+8];
	mul.f32 	%f312, %f173, %f311;
	mul.f32 	%f553, %f312, 0f80000000;
	bra.uni 	$L__BB0_149;
$L__BB0_148:
	ld.global.nc.f32 	%f313, [%rd32+8];
	mul.f32 	%f314, %f173, %f313;
	mul.f32 	%f553, %f314, 0f00000000;
$L__BB0_149:
	add.f32 	%f177, %f172, %f553;
	add.s64 	%rd72, %rd35, %rd33;
	ld.global.nc.f32 	%f315, [%rd72];
	mul.f32 	%f178, %f1, %f315;
	setp.gt.f32 	%p57, %f178, 0f00000000;
	@%p57 bra 	$L__BB0_152;
	setp.geu.f32 	%p58, %f178, 0f00000000;
	mov.f32 	%f554, 0f00000000;
	@%p58 bra 	$L__BB0_153;
	ld.global.nc.f32 	%f317, [%rd32+12];
	mul.f32 	%f318, %f178, %f317;
	mul.f32 	%f554, %f318, 0f80000000;
	bra.uni 	$L__BB0_153;
$L__BB0_152:
	ld.global.nc.f32 	%f319, [%rd32+12];
	mul.f32 	%f320, %f178, %f319;
	mul.f32 	%f554, %f320, 0f00000000;
$L__BB0_153:
	add.f32 	%f559, %f177, %f554;
	add.s32 	%r121, %r121, 4;
	setp.ne.s32 	%p59, %r121, %r123;
	@%p59 bra 	$L__BB0_137;
$L__BB0_154:
	setp.eq.s32 	%p60, %r54, 0;
	@%p60 bra 	$L__BB0_161;
	mov.b32 	%r124, 0;
$L__BB0_156:
	.pragma "nounroll";
	mad.lo.s32 	%r87, %r123, %r63, %r1;
	mul.wide.s32 	%rd73, %r87, 4;
	add.s64 	%rd74, %rd2, %rd73;
	ld.global.nc.f32 	%f321, [%rd74];
	mul.f32 	%f186, %f1, %f321;
	setp.gt.f32 	%p61, %f186, 0f00000000;
	@%p61 bra 	$L__BB0_159;
	setp.geu.f32 	%p62, %f186, 0f00000000;
	mov.f32 	%f558, 0f00000000;
	@%p62 bra 	$L__BB0_160;
	mul.wide.u32 	%rd75, %r123, 4;
	add.s64 	%rd76, %rd1, %rd75;
	ld.global.nc.f32 	%f323, [%rd76];
	mul.f32 	%f324, %f186, %f323;
	mul.f32 	%f558, %f324, 0f80000000;
	bra.uni 	$L__BB0_160;
$L__BB0_159:
	mul.wide.u32 	%rd77, %r123, 4;
	add.s64 	%rd78, %rd1, %rd77;
	ld.global.nc.f32 	%f325, [%rd78];
	mul.f32 	%f326, %f186, %f325;
	mul.f32 	%f558, %f326, 0f00000000;
$L__BB0_160:
	add.f32 	%f559, %f559, %f558;
	add.s32 	%r123, %r123, 1;
	add.s32 	%r124, %r124, 1;
	setp.ne.s32 	%p63, %r124, %r54;
	@%p63 bra 	$L__BB0_156;
$L__BB0_161:
	cvta.to.global.u64 	%rd120, %rd37;
	mul.wide.s32 	%rd121, %r1, 4;
	add.s64 	%rd122, %rd120, %rd121;
	st.global.f32 	[%rd122], %f559;
$L__BB0_162:
	ret;

}


// ===== COMPILED SASS (sm_100) =====

	.target	sm_100

	.elftype	@"ET_EXEC"


//--------------------- .note.nv.tkinfo           --------------------------
	.section	.note.nv.tkinfo,"",@"SHT_NOTE"
	.sectionflags	@"SHF_NOTE_NV_TKINFO"
	.tkinfo
        /*0018*/ 	.word	0x00000002
        /*0030*/ 	.string	""
        /*0030*/ 	.string	"ptxas"
        /*0030*/ 	.string	"Cuda compilation tools, release 13.0, V13.0.88"
        /*0030*/ 	.string	"Build cuda_13.0.r13.0/compiler.36424714_0"
        /*0030*/ 	.string	"-arch sm_100 -m 64 "



//--------------------- .note.nv.cuinfo           --------------------------
	.section	.note.nv.cuinfo,"",@"SHT_NOTE"
	.sectionflags	@"SHF_NOTE_NV_CUINFO"
        /*0018*/ 	.short	0x0002
        /*001a*/ 	.short	0x0064
        /*001c*/ 	.short	0x0082
	.zero		2


//--------------------- .nv.info                  --------------------------
	.section	.nv.info,"",@"SHT_CUDA_INFO"
	.align	4


	//----- nvinfo : EIATTR_REGCOUNT
	.align		4
        /*0000*/ 	.byte	0x04, 0x2f
        /*0002*/ 	.short	(.L_1 - .L_0)
	.align		4
.L_0:
        /*0004*/ 	.word	index@(_Z23linear_backtrace_kernelPKfS0_S0_S0_Pfiibbfbf)
        /*0008*/ 	.word	0x0000001d


	//----- nvinfo : EIATTR_FRAME_SIZE
	.align		4
.L_1:
        /*000c*/ 	.byte	0x04, 0x11
        /*000e*/ 	.short	(.L_3 - .L_2)
	.align		4
.L_2:
        /*0010*/ 	.word	index@($__internal_0_$__cuda_sm3x_div_rn_noftz_f32_slowpath)
        /*0014*/ 	.word	0x00000000


	//----- nvinfo : EIATTR_FRAME_SIZE
	.align		4
.L_3:
        /*0018*/ 	.byte	0x04, 0x11
        /*001a*/ 	.short	(.L_5 - .L_4)
	.align		4
.L_4:
        /*001c*/ 	.word	index@(_Z23linear_backtrace_kernelPKfS0_S0_S0_Pfiibbfbf)
        /*0020*/ 	.word	0x00000000


	//----- nvinfo : EIATTR_MIN_STACK_SIZE
	.align		4
.L_5:
        /*0024*/ 	.byte	0x04, 0x12
        /*0026*/ 	.short	(.L_7 - .L_6)
	.align		4
.L_6:
        /*0028*/ 	.word	index@(_Z23linear_backtrace_kernelPKfS0_S0_S0_Pfiibbfbf)
        /*002c*/ 	.word	0x00000000
.L_7:


//--------------------- .nv.compat                --------------------------
	.section	.nv.compat,"",@"SHT_CUDA_COMPAT_INFO"
	.align	4
        /*0000*/ 	.byte	0x02, 0x09, 0x00, 0x00, 0x02, 0x02, 0x01, 0x00, 0x02, 0x05, 0x05, 0x00, 0x03, 0x07, 0x01, 0x01
        /*0010*/ 	.byte	0x02, 0x03, 0x00, 0x00, 0x02, 0x06, 0x01, 0x00, 0x04, 0x0b, 0x08, 0x00, 0x01, 0x00, 0x00, 0x00
        /*0020*/ 	.byte	0x00, 0x00, 0x00, 0x00


//--------------------- .nv.info._Z23linear_backtrace_kernelPKfS0_S0_S0_Pfiibbfbf --------------------------
	.section	.nv.info._Z23linear_backtrace_kernelPKfS0_S0_S0_Pfiibbfbf,"",@"SHT_CUDA_INFO"
	.sectionflags	@""
	.align	4


	//----- nvinfo : EIATTR_CUDA_API_VERSION
	.align		4
        /*0000*/ 	.byte	0x04, 0x37
        /*0002*/ 	.short	(.L_9 - .L_8)
.L_8:
        /*0004*/ 	.word	0x00000082


	//----- nvinfo : EIATTR_KPARAM_INFO
	.align		4
.L_9:
        /*0008*/ 	.byte	0x04, 0x17
        /*000a*/ 	.short	(.L_11 - .L_10)
.L_10:
        /*000c*/ 	.word	0x00000000
        /*0010*/ 	.short	0x000b
        /*0012*/ 	.short	0x003c
        /*0014*/ 	.byte	0x00, 0xf0, 0x11, 0x00


	//----- nvinfo : EIATTR_KPARAM_INFO
	.align		4
.L_11:
        /*0018*/ 	.byte	0x04, 0x17
        /*001a*/ 	.short	(.L_13 - .L_12)
.L_12:
        /*001c*/ 	.word	0x00000000
        /*0020*/ 	.short	0x000a
        /*0022*/ 	.short	0x0038
        /*0024*/ 	.byte	0x00, 0xf0, 0x05, 0x00


	//----- nvinfo : EIATTR_KPARAM_INFO
	.align		4
.L_13:
        /*0028*/ 	.byte	0x04, 0x17
        /*002a*/ 	.short	(.L_15 - .L_14)
.L_14:
        /*002c*/ 	.word	0x00000000
        /*0030*/ 	.short	0x0009
        /*0032*/ 	.short	0x0034
        /*0034*/ 	.byte	0x00, 0xf0, 0x11, 0x00


	//----- nvinfo : EIATTR_KPARAM_INFO
	.align		4
.L_15:
        /*0038*/ 	.byte	0x04, 0x17
        /*003a*/ 	.short	(.L_17 - .L_16)
.L_16:
        /*003c*/ 	.word	0x00000000
        /*0040*/ 	.short	0x0008
        /*0042*/ 	.short	0x0031
        /*0044*/ 	.byte	0x00, 0xf0, 0x05, 0x00


	//----- nvinfo : EIATTR_KPARAM_INFO
	.align		4
.L_17:
        /*0048*/ 	.byte	0x04, 0x17
        /*004a*/ 	.short	(.L_19 - .L_18)
.L_18:
        /*004c*/ 	.word	0x00000000
        /*0050*/ 	.short	0x0007
        /*0052*/ 	.short	0x0030
        /*0054*/ 	.byte	0x00, 0xf0, 0x05, 0x00


	//----- nvinfo : EIATTR_KPARAM_INFO
	.align		4
.L_19:
        /*0058*/ 	.byte	0x04, 0x17
        /*005a*/ 	.short	(.L_21 - .L_20)
.L_20:
        /*005c*/ 	.word	0x00000000
        /*0060*/ 	.short	0x0006
        /*0062*/ 	.short	0x002c
        /*0064*/ 	.byte	0x00, 0xf0, 0x11, 0x00


	//----- nvinfo : EIATTR_KPARAM_INFO
	.align		4
.L_21:
        /*0068*/ 	.byte	0x04, 0x17
        /*006a*/ 	.short	(.L_23 - .L_22)
.L_22:
        /*006c*/ 	.word	0x00000000
        /*0070*/ 	.short	0x0005
        /*0072*/ 	.short	0x0028
        /*0074*/ 	.byte	0x00, 0xf0, 0x11, 0x00


	//----- nvinfo : EIATTR_KPARAM_INFO
	.align		4
.L_23:
        /*0078*/ 	.byte	0x04, 0x17
        /*007a*/ 	.short	(.L_25 - .L_24)
.L_24:
        /*007c*/ 	.word	0x00000000
        /*0080*/ 	.short	0x0004
        /*0082*/ 	.short	0x0020
        /*0084*/ 	.byte	0x00, 0xf5, 0x21, 0x00


	//----- nvinfo : EIATTR_KPARAM_INFO
	.align		4
.L_25:
        /*0088*/ 	.byte	0x04, 0x17
        /*008a*/ 	.short	(.L_27 - .L_26)
.L_26:
        /*008c*/ 	.word	0x00000000
        /*0090*/ 	.short	0x0003
        /*0092*/ 	.short	0x0018
        /*0094*/ 	.byte	0x00, 0xf5, 0x21, 0x00


	//----- nvinfo : EIATTR_KPARAM_INFO
	.align		4
.L_27:
        /*0098*/ 	.byte	0x04, 0x17
        /*009a*/ 	.short	(.L_29 - .L_28)
.L_28:
        /*009c*/ 	.word	0x00000000
        /*00a0*/ 	.short	0x0002
        /*00a2*/ 	.short	0x0010
        /*00a4*/ 	.byte	0x00, 0xf5, 0x21, 0x00


	//----- nvinfo : EIATTR_KPARAM_INFO
	.align		4
.L_29:
        /*00a8*/ 	.byte	0x04, 0x17
        /*00aa*/ 	.short	(.L_31 - .L_30)
.L_30:
        /*00ac*/ 	.word	0x00000000
        /*00b0*/ 	.short	0x0001
        /*00b2*/ 	.short	0x0008
        /*00b4*/ 	.byte	0x00, 0xf5, 0x21, 0x00


	//----- nvinfo : EIATTR_KPARAM_INFO
	.align		4
.L_31:
        /*00b8*/ 	.byte	0x04, 0x17
        /*00ba*/ 	.short	(.L_33 - .L_32)
.L_32:
        /*00bc*/ 	.word	0x00000000
        /*00c0*/ 	.short	0x0000
        /*00c2*/ 	.short	0x0000
        /*00c4*/ 	.byte	0x00, 0xf5, 0x21, 0x00


	//----- nvinfo : EIATTR_SPARSE_MMA_MASK
	.align		4
.L_33:
        /*00c8*/ 	.byte	0x03, 0x50
        /*00ca*/ 	.short	0x0000


	//----- nvinfo : EIATTR_MAXREG_COUNT
	.align		4
        /*00cc*/ 	.byte	0x03, 0x1b
        /*00ce*/ 	.short	0x00ff


	//----- nvinfo : EIATTR_MERCURY_ISA_VERSION
	.align		4
        /*00d0*/ 	.byte	0x03, 0x5f
        /*00d2*/ 	.short	0x0101


	//----- nvinfo : EIATTR_VRC_CTA_INIT_COUNT
	.align		4
        /*00d4*/ 	.byte	0x02, 0x4a
	.zero		1
	.zero		1


	//----- nvinfo : EIATTR_EXIT_INSTR_OFFSETS
	.align		4
        /*00d8*/ 	.byte	0x04, 0x1c
        /*00da*/ 	.short	(.L_35 - .L_34)


	//   ....[0]....
.L_34:
        /*00dc*/ 	.word	0x00000070


	//   ....[1]....
        /*00e0*/ 	.word	0x00003c70


	//----- nvinfo : EIATTR_CRS_STACK_SIZE
	.align		4
.L_35:
        /*00e4*/ 	.byte	0x04, 0x1e
        /*00e6*/ 	.short	(.L_37 - .L_36)
.L_36:
        /*00e8*/ 	.word	0x00000000


	//----- nvinfo : EIATTR_CBANK_PARAM_SIZE
	.align		4
.L_37:
        /*00ec*/ 	.byte	0x03, 0x19
        /*00ee*/ 	.short	0x0040


	//----- nvinfo : EIATTR_PARAM_CBANK
	.align		4
        /*00f0*/ 	.byte	0x04, 0x0a
        /*00f2*/ 	.short	(.L_39 - .L_38)
	.align		4
.L_38:
        /*00f4*/ 	.word	index@(.nv.constant0._Z23linear_backtrace_kernelPKfS0_S0_S0_Pfiibbfbf)
        /*00f8*/ 	.short	0x0380
        /*00fa*/ 	.short	0x0040


	//----- nvinfo : EIATTR_SW_WAR
	.align		4
.L_39:
        /*00fc*/ 	.byte	0x04, 0x36
        /*00fe*/ 	.short	(.L_41 - .L_40)
.L_40:
        /*0100*/ 	.word	0x00000008
.L_41:


//--------------------- .nv.callgraph             --------------------------
	.section	.nv.callgraph,"",@"SHT_CUDA_CALLGRAPH"
	.align	4
	.sectionentsize	8
	.align		4
        /*0000*/ 	.word	0x00000000
	.align		4
        /*0004*/ 	.word	0xffffffff
	.align		4
        /*0008*/ 	.word	0x00000000
	.align		4
        /*000c*/ 	.word	0xfffffffe
	.align		4
        /*0010*/ 	.word	0x00000000
	.align		4
        /*0014*/ 	.word	0xfffffffd
	.align		4
        /*0018*/ 	.word	0x00000000
	.align		4
        /*001c*/ 	.word	0xfffffffc


//--------------------- .text._Z23linear_backtrace_kernelPKfS0_S0_S0_Pfiibbfbf --------------------------
	.section	.text._Z23linear_backtrace_kernelPKfS0_S0_S0_Pfiibbfbf,"ax",@progbits
	.align	128
        .global         _Z23linear_backtrace_kernelPKfS0_S0_S0_Pfiibbfbf
        .type           _Z23linear_backtrace_kernelPKfS0_S0_S0_Pfiibbfbf,@function
        .size           _Z23linear_backtrace_kernelPKfS0_S0_S0_Pfiibbfbf,(.L_x_129 - _Z23linear_backtrace_kernelPKfS0_S0_S0_Pfiibbfbf)
        .other          _Z23linear_backtrace_kernelPKfS0_S0_S0_Pfiibbfbf,@"STO_CUDA_ENTRY STV_DEFAULT"
_Z23linear_backtrace_kernelPKfS0_S0_S0_Pfiibbfbf:
.text._Z23linear_backtrace_kernelPKfS0_S0_S0_Pfiibbfbf:
[----:B------:R-:W-:Y:S01]  /*0000*/  LDC R1, c[0x0][0x37c] ;  /* 0x0000df00ff017b82 */ /* 0x000fe20000000800 */
[----:B------:R-:W0:Y:S07]  /*0010*/  S2R R3, SR_TID.X ;  /* 0x0000000000037919 */ /* 0x000e2e0000002100 */
[----:B------:R-:W0:Y:S01]  /*0020*/  S2UR UR4, SR_CTAID.X ;  /* 0x00000000000479c3 */ /* 0x000e220000002500 */
[----:B------:R-:W1:Y:S07]  /*0030*/  LDCU UR15, c[0x0][0x3a8] ;  /* 0x00007500ff0f77ac */ /* 0x000e6e0008000800 */
[----:B------:R-:W0:Y:S02]  /*0040*/  LDC R6, c[0x0][0x360] ;  /* 0x0000d800ff067b82 */ /* 0x000e240000000800 */
[----:B0-----:R-:W-:-:S05]  /*0050*/  IMAD R6, R6, UR4, R3 ;  /* 0x0000000406067c24 */ /* 0x001fca000f8e0203 */
[----:B-1----:R-:W-:-:S13]  /*0060*/  ISETP.GE.AND P0, PT, R6, UR15, PT ;  /* 0x0000000f06007c0c */ /* 0x002fda000bf06270 */
[----:B------:R-:W-:Y:S05]  /*0070*/  @P0 EXIT ;  /* 0x000000000000094d */ /* 0x000fea0003800000 */
[----:B------:R-:W0:Y:S01]  /*0080*/  LDCU UR4, c[0x0][0x3ac] ;  /* 0x00007580ff0477ac */ /* 0x000e220008000800 */
[----:B------:R-:W-:Y:S01]  /*0090*/  HFMA2 R5, -RZ, RZ, 0, 0 ;  /* 0x00000000ff057431 */ /* 0x000fe200000001ff */
[----:B------:R-:W1:Y:S01]  /*00a0*/  LDCU.64 UR10, c[0x0][0x358] ;  /* 0x00006b00ff0a77ac */ /* 0x000e620008000a00 */
[----:B0-----:R-:W-:-:S09]  /*00b0*/  UISETP.GE.AND UP0, UPT, UR4, 0x1, UPT ;  /* 0x000000010400788c */ /* 0x001fd2000bf06270 */
[----:B-1----:R-:W-:Y:S05]  /*00c0*/  BRA.U !UP0, `(.L_x_0) ;  /* 0x0000003908dc7547 */ /* 0x002fea000b800000 */
[----:B------:R-:W0:Y:S02]  /*00d0*/  LDC.64 R4, c[0x0][0x388] ;  /* 0x0000e200ff047b82 */ /* 0x000e240000000a00 */
[----:B0-----:R-:W-:-:S06]  /*00e0*/  IMAD.WIDE R4, R6, 0x4, R4 ;  /* 0x0000000406047825 */ /* 0x001fcc00078e0204 */
[----:B------:R0:W5:Y:S01]  /*00f0*/  LDG.E.CONSTANT R4, desc[UR10][R4.64] ;  /* 0x0000000a04047981 */ /* 0x000162000c1e9900 */
[----:B------:R-:W-:-:S09]  /*0100*/  UISETP.GE.AND UP0, UPT, UR15, 0x1, UPT ;  /* 0x000000010f00788c */ /* 0x000fd2000bf06270 */
[----:B0-----:R-:W-:Y:S05]  /*0110*/  BRA.U !UP0, `(.L_x_1) ;  /* 0x0000001508207547 */ /* 0x001fea000b800000 */
[----:B------:R-:W0:Y:S01]  /*0120*/  LDCU.64 UR6, c[0x0][0x388] ;  /* 0x00007100ff0677ac */ /* 0x000e220008000a00 */
[----:B------:R-:W-:Y:S01]  /*0130*/  HFMA2 R7, -RZ, RZ, 0, 0 ;  /* 0x00000000ff077431 */ /* 0x000fe200000001ff */
[----:B------:R-:W-:Y:S01]  /*0140*/  MOV R5, RZ ;  /* 0x000000ff00057202 */ /* 0x000fe20000000f00 */
[----:B------:R-:W-:Y:S02]  /*0150*/  ULOP3.LUT UR14, UR15, 0x7ffffff8, URZ, 0xc0, !UPT ;  /* 0x7ffffff80f0e7892 */ /* 0x000fe4000f8ec0ff */
[----:B------:R-:W-:Y:S02]  /*0160*/  UIADD3 UR9, UPT, UPT, UR15, -0x1, URZ ;  /* 0xffffffff0f097890 */ /* 0x000fe4000fffe0ff */
[----:B------:R-:W-:Y:S02]  /*0170*/  ULOP3.LUT UR12, UR15, 0x7, URZ, 0xc0, !UPT ;  /* 0x000000070f0c7892 */ /* 0x000fe4000f8ec0ff */
[----:B------:R-:W-:Y:S02]  /*0180*/  ULOP3.LUT UR13, UR15, 0x3, URZ, 0xc0, !UPT ;  /* 0x000000030f0d7892 */ /* 0x000fe4000f8ec0ff */
[----:B------:R-:W-:-:S02]  /*0190*/  UIADD3 UR8, UPT, UPT, -UR14, URZ, URZ ;  /* 0x000000ff0e087290 */ /* 0x000fc4000fffe1ff */
[----:B0-----:R-:W-:-:S04]  /*01a0*/  UIADD3 UR6, UP0, UPT, UR6, 0x10, URZ ;  /* 0x0000001006067890 */ /* 0x001fc8000ff1e0ff */
[----:B------:R-:W-:-:S12]  /*01b0*/  UIADD3.X UR7, UPT, UPT, URZ, UR7, URZ, UP0, !UPT ;  /* 0x00000007ff077290 */ /* 0x000fd800087fe4ff */
.L_x_22:
[----:B------:R-:W0:Y:S01]  /*01c0*/  LDCU UR4, c[0x0][0x3a8] ;  /* 0x00007500ff0477ac */ /* 0x000e220008000800 */
[----:B------:R-:W-:Y:S02]  /*01d0*/  MOV R0, RZ ;  /* 0x000000ff00007202 */ /* 0x000fe40000000f00 */
[----:B------:R-:W-:Y:S01]  /*01e0*/  MOV R2, RZ ;  /* 0x000000ff00027202 */ /* 0x000fe20000000f00 */
[----:B------:R-:W-:Y:S01]  /*01f0*/  UISETP.GE.U32.AND UP0, UPT, UR9, 0x7, UPT ;  /* 0x000000070900788c */ /* 0x000fe2000bf06070 */
[----:B------:R-:W-:Y:S01]  /*0200*/  MOV R8, RZ ;  /* 0x000000ff00087202 */ /* 0x000fe20000000f00 */
[----:B0-----:R-:W-:-:S07]  /*0210*/  IMAD R9, R7, UR4, RZ ;  /* 0x0000000407097c24 */ /* 0x001fce000f8e02ff */
[----:B------:R-:W-:Y:S05]  /*0220*/  BRA.U !UP0, `(.L_x_2) ;  /* 0x0000000508007547 */ /* 0x000fea000b800000 */
[----:B------:R-:W0:Y:S01]  /*0230*/  LDC.64 R2, c[0x0][0x390] ;  /* 0x0000e400ff027b82 */ /* 0x000e220000000a00 */
[----:B------:R-:W-:Y:S01]  /*0240*/  MOV R0, RZ ;  /* 0x000000ff00007202 */ /* 0x000fe20000000f00 */
[----:B------:R-:W-:Y:S01]  /*0250*/  UMOV UR4, UR8 ;  /* 0x0000000800047c82 */ /* 0x000fe20008000000 */
[----:B------:R-:W-:Y:S02]  /*0260*/  MOV R10, UR6 ;  /* 0x00000006000a7c02 */ /* 0x000fe40008000f00 */
[----:B------:R-:W-:Y:S01]  /*0270*/  MOV R11, UR7 ;  /* 0x00000007000b7c02 */ /* 0x000fe20008000f00 */
[----:B0-----:R-:W-:-:S03]  /*0280*/  IMAD.WIDE.U32 R2, R9, 0x4, R2 ;  /* 0x0000000409027825 */ /* 0x001fc600078e0002 */
[----:B------:R-:W-:-:S04]  /*0290*/  IADD3 R2, P0, PT, R2, 0x10, RZ ;  /* 0x0000001002027810 */ /* 0x000fc80007f1e0ff */
[----:B------:R-:W-:-:S09]  /*02a0*/  IADD3.X R3, PT, PT, RZ, R3, RZ, P0, !PT ;  /* 0x00000003ff037210 */ /* 0x000fd200007fe4ff */
.L_x_3:
[----:B------:R-:W2:Y:S04]  /*02b0*/  LDG.E.CONSTANT R20, desc[UR10][R10.64+-0x10] ;  /* 0xfffff00a0a147981 */ /* 0x000ea8000c1e9900 */
[----:B------:R-:W2:Y:S04]  /*02c0*/  LDG.E.CONSTANT R21, desc[UR10][R2.64+-0x10] ;  /* 0xfffff00a02157981 */ /* 0x000ea8000c1e9900 */
[----:B------:R-:W3:Y:S04]  /*02d0*/  LDG.E.CONSTANT R23, desc[UR10][R10.64+-0xc] ;  /* 0xfffff40a0a177981 */ /* 0x000ee8000c1e9900 */
[----:B------:R-:W3:Y:S04]  /*02e0*/  LDG.E.CONSTANT R24, desc[UR10][R2.64+-0xc] ;  /* 0xfffff40a02187981 */ /* 0x000ee8000c1e9900 */
[----:B------:R-:W4:Y:S04]  /*02f0*/  LDG.E.CONSTANT R25, desc[UR10][R10.64+-0x8] ;  /* 0xfffff80a0a197981 */ /* 0x000f28000c1e9900 */
        /* <DEDUP_REMOVED lines=9> */
[----:B------:R-:W4:Y:S01]  /*0390*/  LDG.E.CONSTANT R22, desc[UR10][R2.64+0xc] ;  /* 0x00000c0a02167981 */ /* 0x000f22000c1e9900 */
[----:B--2---:R-:W-:-:S03]  /*03a0*/  FMUL R20, R20, R21 ;  /* 0x0000001514147220 */ /* 0x004fc60000400000 */
[----:B------:R0:W2:Y:S02]  /*03b0*/  LDG.E.CONSTANT R21, desc[UR10][R10.64+0xc] ;  /* 0x00000c0a0a157981 */ /* 0x0000a4000c1e9900 */
[----:B------:R-:W-:Y:S01]  /*03c0*/  FSETP.GT.AND P0, PT, R20, RZ, PT ;  /* 0x000000ff1400720b */ /* 0x000fe20003f04000 */
[----:B---3--:R-:W-:-:S05]  /*03d0*/  FMUL R23, R23, R24 ;  /* 0x0000001817177220 */ /* 0x008fca0000400000 */
[----:B------:R-:W-:Y:S01]  /*03e0*/  FSETP.GT.AND P1, PT, R23, RZ, PT ;  /* 0x000000ff1700720b */ /* 0x000fe20003f24000 */
[----:B----4-:R-:W-:-:S05]  /*03f0*/  FMUL R24, R25, R26 ;  /* 0x0000001a19187220 */ /* 0x010fca0000400000 */
[----:B------:R-:W-:Y:S01]  /*0400*/  FSETP.GT.AND P3, PT, R24, RZ, PT ;  /* 0x000000ff1800720b */ /* 0x000fe20003f64000 */
[----:B------:R-:W-:Y:S01]  /*0410*/  FMUL R19, R18, R19 ;  /* 0x0000001312137220 */ /* 0x000fe20000400000 */
[C---:B------:R-:W-:Y:S01]  /*0420*/  @P0 FADD R8, R20.reuse, R8 ;  /* 0x0000000814080221 */ /* 0x040fe20000000000 */
[----:B------:R-:W-:-:S03]  /*0430*/  @!P0 FADD R0, -R20, R0 ;  /* 0x0000000014008221 */ /* 0x000fc60000000100 */
[----:B------:R-:W-:Y:S01]  /*0440*/  FSETP.GT.AND P2, PT, R19, RZ, PT ;  /* 0x000000ff1300720b */ /* 0x000fe20003f44000 */
[----:B------:R-:W-:Y:S01]  /*0450*/  FMUL R13, R12, R13 ;  /* 0x0000000d0c0d7220 */ /* 0x000fe20000400000 */
[--C-:B------:R-:W-:Y:S01]  /*0460*/  @P1 FADD R8, R8, R23.reuse ;  /* 0x0000001708081221 */ /* 0x100fe20000000000 */
[----:B------:R-:W-:-:S03]  /*0470*/  @!P1 FADD R0, R0, -R23 ;  /* 0x8000001700009221 */ /* 0x000fc60000000000 */
[----:B------:R-:W-:Y:S01]  /*0480*/  FSETP.GT.AND P0, PT, R13, RZ, PT ;  /* 0x000000ff0d00720b */ /* 0x000fe20003f04000 */
[----:B------:R-:W-:Y:S01]  /*0490*/  FMUL R15, R14, R15 ;  /* 0x0000000f0e0f7220 */ /* 0x000fe20000400000 */
[--C-:B------:R-:W-:Y:S01]  /*04a0*/  @P3 FADD R8, R8, R24.reuse ;  /* 0x0000001808083221 */ /* 0x100fe20000000000 */
[----:B------:R-:W-:-:S03]  /*04b0*/  @!P3 FADD R0, R0, -R24 ;  /* 0x800000180000b221 */ /* 0x000fc60000000000 */
[----:B------:R-:W-:Y:S01]  /*04c0*/  FSETP.GT.AND P1, PT, R15, RZ, PT ;  /* 0x000000ff0f00720b */ /* 0x000fe20003f24000 */
[----:B------:R-:W-:Y:S01]  /*04d0*/  FMUL R17, R16, R17 ;  /* 0x0000001110117220 */ /* 0x000fe20000400000 */
[--C-:B------:R-:W-:Y:S01]  /*04e0*/  @P2 FADD R8, R8, R19.reuse ;  /* 0x0000001308082221 */ /* 0x100fe20000000000 */
[----:B------:R-:W-:Y:S01]  /*04f0*/  @!P2 FADD R0, R0, -R19 ;  /* 0x800000130000a221 */ /* 0x000fe20000000000 */
[----:B------:R-:W-:Y:S02]  /*0500*/  UIADD3 UR4, UPT, UPT, UR4, 0x8, URZ ;  /* 0x0000000804047890 */ /* 0x000fe4000fffe0ff */
[----:B------:R-:W-:Y:S01]  /*0510*/  FSETP.GT.AND P3, PT, R17, RZ, PT ;  /* 0x000000ff1100720b */ /* 0x000fe20003f64000 */
[--C-:B------:R-:W-:Y:S01]  /*0520*/  @P0 FADD R8, R8, R13.reuse ;  /* 0x0000000d08080221 */ /* 0x100fe20000000000 */
[----:B------:R-:W-:Y:S01]  /*0530*/  @!P0 FADD R0, R0, -R13 ;  /* 0x8000000d00008221 */ /* 0x000fe20000000000 */
[----:B------:R-:W-:-:S04]  /*0540*/  UISETP.NE.AND UP0, UPT, UR4, URZ, UPT ;  /* 0x000000ff0400728c */ /* 0x000fc8000bf05270 */
[--C-:B------:R-:W-:Y:S01]  /*0550*/  @P1 FADD R8, R8, R15.reuse ;  /* 0x0000000f08081221 */ /* 0x100fe20000000000 */
[----:B------:R-:W-:Y:S01]  /*0560*/  @!P1 FADD R0, R0, -R15 ;  /* 0x8000000f00009221 */ /* 0x000fe20000000000 */
[----:B0-----:R-:W-:Y:S02]  /*0570*/  IADD3 R10, P0, PT, R10, 0x20, RZ ;  /* 0x000000200a0a7810 */ /* 0x001fe40007f1e0ff */
[----:B------:R-:W-:Y:S02]  /*0580*/  IADD3 R2, P1, PT, R2, 0x20, RZ ;  /* 0x0000002002027810 */ /* 0x000fe40007f3e0ff */
[--C-:B------:R-:W-:Y:S01]  /*0590*/  @P3 FADD R8, R8, R17.reuse ;  /* 0x0000001108083221 */ /* 0x100fe20000000000 */
[----:B------:R-:W-:Y:S01]  /*05a0*/  @!P3 FADD R0, R0, -R17 ;  /* 0x800000110000b221 */ /* 0x000fe20000000000 */
[----:B------:R-:W-:Y:S02]  /*05b0*/  IADD3.X R11, PT, PT, RZ, R11, RZ, P0, !PT ;  /* 0x0000000bff0b7210 */ /* 0x000fe400007fe4ff */
[----:B------:R-:W-:Y:S01]  /*05c0*/  IADD3.X R3, PT, PT, RZ, R3, RZ, P1, !PT ;  /* 0x00000003ff037210 */ /* 0x000fe20000ffe4ff */
[----:B--2---:R-:W-:-:S05]  /*05d0*/  FMUL R21, R21, R22 ;  /* 0x0000001615157220 */ /* 0x004fca0000400000 */
[----:B------:R-:W-:-:S13]  /*05e0*/  FSETP.GT.AND P2, PT, R21, RZ, PT ;  /* 0x000000ff1500720b */ /* 0x000fda0003f44000 */
[--C-:B------:R-:W-:Y:S01]  /*05f0*/  @P2 FADD R8, R8, R21.reuse ;  /* 0x0000001508082221 */ /* 0x100fe20000000000 */
[----:B------:R-:W-:Y:S01]  /*0600*/  @!P2 FADD R0, R0, -R21 ;  /* 0x800000150000a221 */ /* 0x000fe20000000000 */
[----:B------:R-:W-:Y:S06]  /*0610*/  BRA.U UP0, `(.L_x_3) ;  /* 0xfffffffd00247547 */ /* 0x000fec000b83ffff */
[----:B------:R-:W-:-:S07]  /*0620*/  MOV R2, UR14 ;  /* 0x0000000e00027c02 */ /* 0x000fce0008000f00 */
.L_x_2:
[----:B------:R-:W-:-:S09]  /*0630*/  UISETP.NE.AND UP0, UPT, UR12, URZ, UPT ;  /* 0x000000ff0c00728c */ /* 0x000fd2000bf05270 */
[----:B------:R-:W-:Y:S05]  /*0640*/  BRA.U !UP0, `(.L_x_4) ;  /* 0x00000005083c7547 */ /* 0x000fea000b800000 */
[----:B------:R-:W-:Y:S02]  /*0650*/  UIADD3 UR4, UPT, UPT, UR12, -0x1, URZ ;  /* 0xffffffff0c047890 */ /* 0x000fe4000fffe0ff */
[----:B------:R-:W-:Y:S02]  /*0660*/  UISETP.NE.AND UP1, UPT, UR13, URZ, UPT ;  /* 0x000000ff0d00728c */ /* 0x000fe4000bf25270 */
[----:B------:R-:W-:-:S09]  /*0670*/  UISETP.GE.U32.AND UP0, UPT, UR4, 0x3, UPT ;  /* 0x000000030400788c */ /* 0x000fd2000bf06070 */
[----:B------:R-:W-:Y:S05]  /*0680*/  BRA.U !UP0, `(.L_x_5) ;  /* 0x00000001088c7547 */ /* 0x000fea000b800000 */
[----:B------:R-:W0:Y:S01]  /*0690*/  LDC.64 R14, c[0x0][0x390] ;  /* 0x0000e400ff0e7b82 */ /* 0x000e220000000a00 */
[CC--:B------:R-:W-:Y:S02]  /*06a0*/  IADD3 R3, PT, PT, R9.reuse, R2.reuse, RZ ;  /* 0x0000000209037210 */ /* 0x0c0fe40007ffe0ff */
[----:B------:R-:W-:-:S05]  /*06b0*/  IADD3 R16, P0, PT, R9, R2, RZ ;  /* 0x0000000209107210 */ /* 0x000fca0007f1e0ff */
[----:B------:R-:W1:Y:S08]  /*06c0*/  LDC.64 R10, c[0x0][0x390] ;  /* 0x0000e400ff0a7b82 */ /* 0x000e700000000a00 */
[----:B------:R-:W2:Y:S01]  /*06d0*/  LDC.64 R12, c[0x0][0x388] ;  /* 0x0000e200ff0c7b82 */ /* 0x000ea20000000a00 */
[----:B0-----:R-:W-:Y:S01]  /*06e0*/  IMAD.WIDE.U32 R14, R3, 0x4, R14 ;  /* 0x00000004030e7825 */ /* 0x001fe200078e000e */
[----:B------:R-:W-:-:S05]  /*06f0*/  IADD3.X R3, PT, PT, RZ, RZ, RZ, P0, !PT ;  /* 0x000000ffff037210 */ /* 0x000fca00007fe4ff */
[----:B------:R-:W3:Y:S01]  /*0700*/  LDG.E.CONSTANT R14, desc[UR10][R14.64] ;  /* 0x0000000a0e0e7981 */ /* 0x000ee2000c1e9900 */
[----:B-1----:R-:W-:-:S04]  /*0710*/  LEA R10, P0, R16, R10, 0x2 ;  /* 0x0000000a100a7211 */ /* 0x002fc800078010ff */
[----:B------:R-:W-:Y:S01]  /*0720*/  LEA.HI.X R11, R16, R11, R3, 0x2, P0 ;  /* 0x0000000b100b7211 */ /* 0x000fe200000f1403 */
[----:B--2---:R-:W-:-:S04]  /*0730*/  IMAD.WIDE.U32 R12, R2, 0x4, R12 ;  /* 0x00000004020c7825 */ /* 0x004fc800078e000c */
[----:B------:R-:W2:Y:S04]  /*0740*/  LDG.E.CONSTANT R17, desc[UR10][R10.64+0x4] ;  /* 0x0000040a0a117981 */ /* 0x000ea8000c1e9900 */
[----:B------:R-:W3:Y:S04]  /*0750*/  LDG.E.CONSTANT R3, desc[UR10][R12.64] ;  /* 0x0000000a0c037981 */ /* 0x000ee8000c1e9900 */
[----:B------:R-:W2:Y:S04]  /*0760*/  LDG.E.CONSTANT R16, desc[UR10][R12.64+0x4] ;  /* 0x0000040a0c107981 */ /* 0x000ea8000c1e9900 */
[----:B------:R-:W4:Y:S04]  /*0770*/  LDG.E.CONSTANT R18, desc[UR10][R12.64+0x8] ;  /* 0x0000080a0c127981 */ /* 0x000f28000c1e9900 */
[----:B------:R-:W4:Y:S04]  /*0780*/  LDG.E.CONSTANT R19, desc[UR10][R10.64+0x8] ;  /* 0x0000080a0a137981 */ /* 0x000f28000c1e9900 */
[----:B------:R-:W4:Y:S04]  /*0790*/  LDG.E.CONSTANT R20, desc[UR10][R12.64+0xc] ;  /* 0x00000c0a0c147981 */ /* 0x000f28000c1e9900 */
[----:B------:R-:W4:Y:S01]  /*07a0*/  LDG.E.CONSTANT R21, desc[UR10][R10.64+0xc] ;  /* 0x00000c0a0a157981 */ /* 0x000f22000c1e9900 */
[----:B------:R-:W-:Y:S01]  /*07b0*/  IADD3 R2, PT, PT, R2, 0x4, RZ ;  /* 0x0000000402027810 */ /* 0x000fe20007ffe0ff */
[----:B---3--:R-:W-:Y:S01]  /*07c0*/  FMUL R3, R3, R14 ;  /* 0x0000000e03037220 */ /* 0x008fe20000400000 */
[----:B--2---:R-:W-:-:S04]  /*07d0*/  FMUL R17, R16, R17 ;  /* 0x0000001110117220 */ /* 0x004fc80000400000 */
[----:B------:R-:W-:Y:S02]  /*07e0*/  FSETP.GT.AND P0, PT, R3, RZ, PT ;  /* 0x000000ff0300720b */ /* 0x000fe40003f04000 */
[----:B------:R-:W-:Y:S01]  /*07f0*/  FSETP.GT.AND P1, PT, R17, RZ, PT ;  /* 0x000000ff1100720b */ /* 0x000fe20003f24000 */
[----:B----4-:R-:W-:-:S05]  /*0800*/  FMUL R19, R18, R19 ;  /* 0x0000001312137220 */ /* 0x010fca0000400000 */
[----:B------:R-:W-:Y:S01]  /*0810*/  FSETP.GT.AND P2, PT, R19, RZ, PT ;  /* 0x000000ff1300720b */ /* 0x000fe20003f44000 */
[----:B------:R-:W-:-:S04]  /*0820*/  FMUL R21, R20, R21 ;  /* 0x0000001514157220 */ /* 0x000fc80000400000 */
[--C-:B------:R-:W-:Y:S01]  /*0830*/  @P0 FADD R8, R8, R3.reuse ;  /* 0x0000000308080221 */ /* 0x100fe20000000000 */
[----:B------:R-:W-:Y:S01]  /*0840*/  @!P0 FADD R0, R0, -R3 ;  /* 0x8000000300008221 */ /* 0x000fe20000000000 */
[----:B------:R-:W-:Y:S02]  /*0850*/  FSETP.GT.AND P3, PT, R21, RZ, PT ;  /* 0x000000ff1500720b */ /* 0x000fe40003f64000 */
[--C-:B------:R-:W-:Y:S01]  /*0860*/  @P1 FADD R8, R8, R17.reuse ;  /* 0x0000001108081221 */ /* 0x100fe20000000000 */
[----:B------:R-:W-:-:S03]  /*0870*/  @!P1 FADD R0, R0, -R17 ;  /* 0x8000001100009221 */ /* 0x000fc60000000000 */
[--C-:B------:R-:W-:Y:S01]  /*0880*/  @P2 FADD R8, R8, R19.reuse ;  /* 0x0000001308082221 */ /* 0x100fe20000000000 */
[----:B------:R-:W-:-:S06]  /*0890*/  @!P2 FADD R0, R0, -R19 ;  /* 0x800000130000a221 */ /* 0x000fcc0000000000 */
[--C-:B------:R-:W-:Y:S01]  /*08a0*/  @P3 FADD R8, R8, R21.reuse ;  /* 0x0000001508083221 */ /* 0x100fe20000000000 */
[----:B------:R-:W-:-:S07]  /*08b0*/  @!P3 FADD R0, R0, -R21 ;  /* 0x800000150000b221 */ /* 0x000fce0000000000 */
.L_x_5:
[----:B------:R-:W-:Y:S05]  /*08c0*/  BRA.U !UP1, `(.L_x_4) ;  /* 0x00000001099c7547 */ /* 0x000fea000b800000 */
[----:B------:R-:W0:Y:S01]  /*08d0*/  LDCU UR4, c[0x0][0x3a8] ;  /* 0x00007500ff0477ac */ /* 0x000e220008000800 */
[----:B------:R-:W-:Y:S02]  /*08e0*/  UISETP.NE.AND UP0, UPT, UR13, 0x1, UPT ;  /* 0x000000010d00788c */ /* 0x000fe4000bf05270 */
[----:B0-----:R-:W-:-:S07]  /*08f0*/  ULOP3.LUT UP1, URZ, UR4, 0x1, URZ, 0xc0, !UPT ;  /* 0x0000000104ff7892 */ /* 0x001fce000f82c0ff */
[----:B------:R-:W-:Y:S05]  /*0900*/  BRA.U !UP0, `(.L_x_6) ;  /* 0x00000001085c7547 */ /* 0x000fea000b800000 */
[----:B------:R-:W0:Y:S01]  /*0910*/  LDC.64 R10, c[0x0][0x390] ;  /* 0x0000e400ff0a7b82 */ /* 0x000e220000000a00 */
[CC--:B------:R-:W-:Y:S02]  /*0920*/  IADD3 R16, P0, PT, R9.reuse, R2.reuse, RZ ;  /* 0x0000000209107210 */ /* 0x0c0fe40007f1e0ff */
[----:B------:R-:W-:Y:S02]  /*0930*/  IADD3 R3, PT, PT, R9, R2, RZ ;  /* 0x0000000209037210 */ /* 0x000fe40007ffe0ff */
[----:B------:R-:W-:-:S03]  /*0940*/  IADD3.X R17, PT, PT, RZ, RZ, RZ, P0, !PT ;  /* 0x000000ffff117210 */ /* 0x000fc600007fe4ff */
[----:B------:R-:W1:Y:S08]  /*0950*/  LDC.64 R14, c[0x0][0x390] ;  /* 0x0000e400ff0e7b82 */ /* 0x000e700000000a00 */
[----:B------:R-:W2:Y:S01]  /*0960*/  LDC.64 R12, c[0x0][0x388] ;  /* 0x0000e200ff0c7b82 */ /* 0x000ea20000000a00 */
[----:B0-----:R-:W-:-:S04]  /*0970*/  LEA R10, P0, R16, R10, 0x2 ;  /* 0x0000000a100a7211 */ /* 0x001fc800078010ff */
[----:B------:R-:W-:Y:S01]  /*0980*/  LEA.HI.X R11, R16, R11, R17, 0x2, P0 ;  /* 0x0000000b100b7211 */ /* 0x000fe200000f1411 */
[----:B-1----:R-:W-:-:S05]  /*0990*/  IMAD.WIDE.U32 R14, R3, 0x4, R14 ;  /* 0x00000004030e7825 */ /* 0x002fca00078e000e */
[----:B------:R-:W3:Y:S04]  /*09a0*/  LDG.E.CONSTANT R11, desc[UR10][R10.64+0x4] ;  /* 0x0000040a0a0b7981 */ /* 0x000ee8000c1e9900 */
[----:B------:R-:W4:Y:S01]  /*09b0*/  LDG.E.CONSTANT R14, desc[UR10][R14.64] ;  /* 0x0000000a0e0e7981 */ /* 0x000f22000c1e9900 */
[----:B--2---:R-:W-:-:S05]  /*09c0*/  IMAD.WIDE.U32 R12, R2, 0x4, R12 ;  /* 0x00000004020c7825 */ /* 0x004fca00078e000c */
[----:B------:R-:W4:Y:S04]  /*09d0*/  LDG.E.CONSTANT R3, desc[UR10][R12.64] ;  /* 0x0000000a0c037981 */ /* 0x000f28000c1e9900 */
[----:B------:R-:W3:Y:S01]  /*09e0*/  LDG.E.CONSTANT R16, desc[UR10][R12.64+0x4] ;  /* 0x0000040a0c107981 */ /* 0x000ee2000c1e9900 */
[----:B------:R-:W-:Y:S01]  /*09f0*/  IADD3 R2, PT, PT, R2, 0x2, RZ ;  /* 0x0000000202027810 */ /* 0x000fe20007ffe0ff */
[----:B----4-:R-:W-:Y:S01]  /*0a00*/  FMUL R3, R3, R14 ;  /* 0x0000000e03037220 */ /* 0x010fe20000400000 */
[----:B---3--:R-:W-:-:S04]  /*0a10*/  FMUL R17, R16, R11 ;  /* 0x0000000b10117220 */ /* 0x008fc80000400000 */
[----:B------:R-:W-:Y:S02]  /*0a20*/  FSETP.GT.AND P0, PT, R3, RZ, PT ;  /* 0x000000ff0300720b */ /* 0x000fe40003f04000 */
[----:B------:R-:W-:-:S11]  /*0a30*/  FSETP.GT.AND P1, PT, R17, RZ, PT ;  /* 0x000000ff1100720b */ /* 0x000fd60003f24000 */
[--C-:B------:R-:W-:Y:S01]  /*0a40*/  @P0 FADD R8, R8, R3.reuse ;  /* 0x0000000308080221 */ /* 0x100fe20000000000 */
[----:B------:R-:W-:-:S03]  /*0a50*/  @!P0 FADD R0, R0, -R3 ;  /* 0x8000000300008221 */ /* 0x000fc60000000000 */
[--C-:B------:R-:W-:Y:S01]  /*0a60*/  @P1 FADD R8, R8, R17.reuse ;  /* 0x0000001108081221 */ /* 0x100fe20000000000 */
[----:B------:R-:W-:-:S07]  /*0a70*/  @!P1 FADD R0, R0, -R17 ;  /* 0x8000001100009221 */ /* 0x000fce0000000000 */
.L_x_6:
[----:B------:R-:W-:Y:S05]  /*0a80*/  BRA.U !UP1, `(.L_x_4) ;  /* 0x00000001092c7547 */ /* 0x000fea000b800000 */
[----:B------:R-:W0:Y:S01]  /*0a90*/  LDC.64 R10, c[0x0][0x388] ;  /* 0x0000e200ff0a7b82 */ /* 0x000e220000000a00 */
[----:B------:R-:W-:-:S07]  /*0aa0*/  IADD3 R15, PT, PT, R9, R2, RZ ;  /* 0x00000002090f7210 */ /* 0x000fce0007ffe0ff */
[----:B------:R-:W1:Y:S01]  /*0ab0*/  LDC.64 R12, c[0x0][0x390] ;  /* 0x0000e400ff0c7b82 */ /* 0x000e620000000a00 */
[----:B0-----:R-:W-:-:S06]  /*0ac0*/  IMAD.WIDE.U32 R2, R2, 0x4, R10 ;  /* 0x0000000402027825 */ /* 0x001fcc00078e000a */
[----:B------:R-:W2:Y:S01]  /*0ad0*/  LDG.E.CONSTANT R2, desc[UR10][R2.64] ;  /* 0x0000000a02027981 */ /* 0x000ea2000c1e9900 */
[----:B-1----:R-:W-:-:S06]  /*0ae0*/  IMAD.WIDE.U32 R10, R15, 0x4, R12 ;  /* 0x000000040f0a7825 */ /* 0x002fcc00078e000c */
[----:B------:R-:W2:Y:S02]  /*0af0*/  LDG.E.CONSTANT R11, desc[UR10][R10.64] ;  /* 0x0000000a0a0b7981 */ /* 0x000ea4000c1e9900 */
[----:B--2---:R-:W-:-:S05]  /*0b00*/  FMUL R13, R2, R11 ;  /* 0x0000000b020d7220 */ /* 0x004fca0000400000 */
[----:B------:R-:W-:-:S13]  /*0b10*/  FSETP.GT.AND P0, PT, R13, RZ, PT ;  /* 0x000000ff0d00720b */ /* 0x000fda0003f04000 */
[--C-:B------:R-:W-:Y:S01]  /*0b20*/  @P0 FADD R8, R8, R13.reuse ;  /* 0x0000000d08080221 */ /* 0x100fe20000000000 */
[----:B------:R-:W-:-:S07]  /*0b30*/  @!P0 FADD R0, R0, -R13 ;  /* 0x8000000d00008221 */ /* 0x000fce0000000000 */
.L_x_4:
[----:B------:R-:W0:Y:S01]  /*0b40*/  LDC.64 R2, c[0x0][0x398] ;  /* 0x0000e600ff027b82 */ /* 0x000e220000000a00 */
[----:B------:R-:W1:Y:S01]  /*0b50*/  LDCU.U8 UR4, c[0x0][0x3b0] ;  /* 0x00007600ff0477ac */ /* 0x000e620008000000 */
[----:B0-----:R-:W-:-:S06]  /*0b60*/  IMAD.WIDE.U32 R2, R7, 0x4, R2 ;  /* 0x0000000407027825 */ /* 0x001fcc00078e0002 */
[----:B------:R-:W2:Y:S01]  /*0b70*/  LDG.E.CONSTANT R2, desc[UR10][R2.64] ;  /* 0x0000000a02027981 */ /* 0x000ea2000c1e9900 */
[----:B-1----:R-:W-:Y:S01]  /*0b80*/  UPRMT UR4, UR4, 0x8880, URZ ;  /* 0x0000888004047896 */ /* 0x002fe200080000ff */
[----:B------:R-:W-:-:S03]  /*0b90*/  MOV R10, R0 ;  /* 0x00000000000a7202 */ /* 0x000fc60000000f00 */
[----:B------:R-:W-:Y:S01]  /*0ba0*/  UISETP.NE.AND UP0, UPT, UR4, URZ, UPT ;  /* 0x000000ff0400728c */ /* 0x000fe2000bf05270 */
[----:B--2---:R-:W-:Y:S02]  /*0bb0*/  FMNMX R17, RZ, R2, !PT ;  /* 0x00000002ff117209 */ /* 0x004fe40007800000 */
[----:B------:R-:W-:-:S03]  /*0bc0*/  FSETP.GEU.AND P0, PT, R2, RZ, PT ;  /* 0x000000ff0200720b */ /* 0x000fc60003f0e000 */
[----:B------:R-:W-:Y:S01]  /*0bd0*/  FADD R0, R17, R8 ;  /* 0x0000000811007221 */ /* 0x000fe20000000000 */
[----:B------:R-:W-:-:S03]  /*0be0*/  FSEL R12, -R2, RZ, !P0 ;  /* 0x000000ff020c7208 */ /* 0x000fc60004000100 */
[----:B------:R-:W-:-:S04]  /*0bf0*/  FADD R3, R0, -R10 ;  /* 0x8000000a00037221 */ /* 0x000fc80000000000 */
[----:B------:R-:W-:Y:S01]  /*0c00*/  FADD R3, -R12, R3 ;  /* 0x000000030c037221 */ /* 0x000fe20000000100 */
[----:B------:R-:W-:Y:S06]  /*0c10*/  BRA.U !UP0, `(.L_x_7) ;  /* 0x0000000108387547 */ /* 0x000fec000b800000 */
[----:B------:R-:W0:Y:S01]  /*0c20*/  LDCU.U8 UR4, c[0x0][0x3b8] ;  /* 0x00007700ff0477ac */ /* 0x000e220008000000 */
[----:B------:R-:W1:Y:S01]  /*0c30*/  LDCU UR16, c[0x0][0x3b4] ;  /* 0x00007680ff1077ac */ /* 0x000e620008000800 */
[----:B------:R-:W2:Y:S01]  /*0c40*/  LDCU UR17, c[0x0][0x3bc] ;  /* 0x00007780ff1177ac */ /* 0x000ea20008000800 */
[----:B------:R-:W3:Y:S01]  /*0c50*/  LDCU.S8 UR5, c[0x0][0x3b1] ;  /* 0x00007620ff0577ac */ /* 0x000ee20008000200 */
[----:B0-----:R-:W-:Y:S01]  /*0c60*/  UPRMT UR4, UR4, 0x8880, URZ ;  /* 0x0000888004047896 */ /* 0x001fe200080000ff */
[----:B-1----:R-:W-:-:S05]  /*0c70*/  FSETP.GEU.AND P3, PT, R3, UR16, PT ;  /* 0x0000001003007c0b */ /* 0x002fca000bf6e000 */
[----:B------:R-:W-:Y:S02]  /*0c80*/  ISETP.NE.AND P0, PT, RZ, UR4, PT ;  /* 0x00000004ff007c0c */ /* 0x000fe4000bf05270 */
[----:B--2---:R-:W-:Y:S02]  /*0c90*/  FSETP.GT.AND P2, PT, R3, UR17, PT ;  /* 0x0000001103007c0b */ /* 0x004fe4000bf44000 */
[----:B------:R-:W-:Y:S02]  /*0ca0*/  FSEL R13, R8, RZ, P3 ;  /* 0x000000ff080d7208 */ /* 0x000fe40001800000 */
[----:B---3--:R-:W-:Y:S02]  /*0cb0*/  ISETP.NE.AND P1, PT, RZ, UR5, PT ;  /* 0x00000005ff007c0c */ /* 0x008fe4000bf25270 */
[----:B------:R-:W-:Y:S02]  /*0cc0*/  FSEL R11, R10, RZ, !P2 ;  /* 0x000000ff0a0b7208 */ /* 0x000fe40005000000 */
[----:B------:R-:W-:-:S02]  /*0cd0*/  FSEL R13, R13, R8, P1 ;  /* 0x000000080d0d7208 */ /* 0x000fc40000800000 */
[----:B------:R-:W-:Y:S01]  /*0ce0*/  FSEL R11, R11, R10, P0 ;  /* 0x0000000a0b0b7208 */ /* 0x000fe20000000000 */
[----:B------:R-:W-:Y:S06]  /*0cf0*/  BRA `(.L_x_8) ;  /* 0x0000000000347947 */ /* 0x000fec0003800000 */
.L_x_7:
[----:B------:R-:W0:Y:S01]  /*0d00*/  LDCU.U8 UR4, c[0x0][0x3b8] ;  /* 0x00007700ff0477ac */ /* 0x000e220008000000 */
[----:B------:R-:W1:Y:S01]  /*0d10*/  LDCU.S8 UR5, c[0x0][0x3b1] ;  /* 0x00007620ff0577ac */ /* 0x000e620008000200 */
[----:B------:R-:W2:Y:S01]  /*0d20*/  LDCU UR16, c[0x0][0x3b4] ;  /* 0x00007680ff1077ac */ /* 0x000ea20008000800 */
[----:B------:R-:W3:Y:S01]  /*0d30*/  LDCU UR17, c[0x0][0x3bc] ;  /* 0x00007780ff1177ac */ /* 0x000ee20008000800 */
[----:B0-----:R-:W-:Y:S01]  /*0d40*/  UPRMT UR4, UR4, 0x8880, URZ ;  /* 0x0000888004047896 */ /* 0x001fe200080000ff */
[----:B-1----:R-:W-:-:S05]  /*0d50*/  ISETP.NE.AND P1, PT, RZ, UR5, PT ;  /* 0x00000005ff007c0c */ /* 0x002fca000bf25270 */
[----:B------:R-:W-:Y:S02]  /*0d60*/  ISETP.NE.AND P0, PT, RZ, UR4, PT ;  /* 0x00000004ff007c0c */ /* 0x000fe4000bf05270 */
[C---:B--2---:R-:W-:Y:S02]  /*0d70*/  FSETP.GEU.AND P2, PT, R3.reuse, UR16, PT ;  /* 0x0000001003007c0b */ /* 0x044fe4000bf4e000 */
[----:B---3--:R-:W-:-:S04]  /*0d80*/  FSETP.GT.AND P3, PT, R3, UR17, PT ;  /* 0x0000001103007c0b */ /* 0x008fc8000bf64000 */
[----:B------:R-:W-:-:S05]  /*0d90*/  @P1 FSEL R8, R8, RZ, P2 ;  /* 0x000000ff08081208 */ /* 0x000fca0001000000 */
[----:B------:R-:W-:Y:S02]  /*0da0*/  @P0 FSEL R10, R10, RZ, !P3 ;  /* 0x000000ff0a0a0208 */ /* 0x000fe40005800000 */
[----:B------:R-:W-:Y:S02]  /*0db0*/  MOV R13, R8 ;  /* 0x00000008000d7202 */ /* 0x000fe40000000f00 */
[----:B------:R-:W-:-:S07]  /*0dc0*/  MOV R11, R10 ;  /* 0x0000000a000b7202 */ /* 0x000fce0000000f00 */
.L_x_8:
[C---:B------:R-:W-:Y:S01]  /*0dd0*/  FSETP.GT.AND P0, PT, R13.reuse, RZ, PT ;  /* 0x000000ff0d00720b */ /* 0x040fe20003f04000 */
[----:B------:R-:W-:Y:S01]  /*0de0*/  FADD R0, R13, R11 ;  /* 0x0000000b0d007221 */ /* 0x000fe20000000000 */
[----:B------:R-:W-:-:S03]  /*0df0*/  HFMA2 R8, -RZ, RZ, 0, 0 ;  /* 0x00000000ff087431 */ /* 0x000fc600000001ff */
[----:B------:R-:W-:-:S04]  /*0e00*/  FADD R15, R17, R0 ;  /* 0x00000000110f7221 */ /* 0x000fc80000000000 */
[----:B------:R-:W-:-:S04]  /*0e10*/  FADD R15, R12, R15 ;  /* 0x0000000f0c0f7221 */ /* 0x000fc80000000000 */
[----:B------:R-:W-:Y:S05]  /*0e20*/  @!P0 BRA `(.L_x_9) ;  /* 0x00000000006c8947 */ /* 0x000fea0003800000 */
[----:B------:R-:W0:Y:S01]  /*0e30*/  MUFU.RCP R2, R15 ;  /* 0x0000000f00027308 */ /* 0x000e220000001000 */
[----:B------:R-:W-:-:S07]  /*0e40*/  FADD R0, R17, R13 ;  /* 0x0000000d11007221 */ /* 0x000fce0000000000 */
[----:B------:R-:W1:Y:S01]  /*0e50*/  FCHK P0, R0, R15 ;  /* 0x0000000f00007302 */ /* 0x000e620000000000 */
[----:B0-----:R-:W-:-:S04]  /*0e60*/  FFMA R3, -R15, R2, 1 ;  /* 0x3f8000000f037423 */ /* 0x001fc80000000102 */
[----:B------:R-:W-:-:S04]  /*0e70*/  FFMA R3, R2, R3, R2 ;  /* 0x0000000302037223 */ /* 0x000fc80000000002 */
[----:B------:R-:W-:-:S04]  /*0e80*/  FFMA R8, R0, R3, RZ ;  /* 0x0000000300087223 */ /* 0x000fc800000000ff */
[----:B------:R-:W-:-:S04]  /*0e90*/  FFMA R2, -R15, R8, R0 ;  /* 0x000000080f027223 */ /* 0x000fc80000000100 */
[----:B------:R-:W-:Y:S01]  /*0ea0*/  FFMA R8, R3, R2, R8 ;  /* 0x0000000203087223 */ /* 0x000fe20000000008 */
[----:B-1----:R-:W-:Y:S06]  /*0eb0*/  @!P0 BRA `(.L_x_10) ;  /* 0x0000000000108947 */ /* 0x002fec0003800000 */
[----:B------:R-:W-:Y:S02]  /*0ec0*/  MOV R3, R15 ;  /* 0x0000000f00037202 */ /* 0x000fe40000000f00 */
[----:B------:R-:W-:-:S07]  /*0ed0*/  MOV R14, 0xef0 ;  /* 0x00000ef0000e7802 */ /* 0x000fce0000000f00 */
[----:B-----5:R-:W-:Y:S05]  /*0ee0*/  CALL.REL.NOINC `($__internal_0_$__cuda_sm3x_div_rn_noftz_f32_slowpath) ;  /* 0x0000002c00647944 */ /* 0x020fea0003c00000 */
[----:B------:R-:W-:-:S07]  /*0ef0*/  MOV R8, R16 ;  /* 0x0000001000087202 */ /* 0x000fce0000000f00 */
.L_x_10:
[----:B------:R-:W0:Y:S08]  /*0f00*/  MUFU.RCP R3, R0 ;  /* 0x0000000000037308 */ /* 0x000e300000001000 */
        /* <DEDUP_REMOVED lines=8> */
[----:B------:R-:W-:Y:S02]  /*0f90*/  MOV R0, R13 ;  /* 0x0000000d00007202 */ /* 0x000fe40000000f00 */
[----:B------:R-:W-:-:S07]  /*0fa0*/  MOV R14, 0xfc0 ;  /* 0x00000fc0000e7802 */ /* 0x000fce0000000f00 */
[----:B-----5:R-:W-:Y:S05]  /*0fb0*/  CALL.REL.NOINC `($__internal_0_$__cuda_sm3x_div_rn_noftz_f32_slowpath) ;  /* 0x0000002c00307944 */ /* 0x020fea0003c00000 */
[----:B------:R-:W-:-:S07]  /*0fc0*/  MOV R3, R16 ;  /* 0x0000001000037202 */ /* 0x000fce0000000f00 */
.L_x_11:
[----:B------:R-:W-:-:S07]  /*0fd0*/  FMUL R8, R3, R8 ;  /* 0x0000000803087220 */ /* 0x000fce0000400000 */
.L_x_9:
[----:B------:R-:W-:Y:S02]  /*0fe0*/  FSETP.GT.AND P0, PT, R11, RZ, PT ;  /* 0x000000ff0b00720b */ /* 0x000fe40003f04000 */
[----:B------:R-:W-:-:S11]  /*0ff0*/  MOV R10, RZ ;  /* 0x000000ff000a7202 */ /* 0x000fd60000000f00 */
        /* <DEDUP_REMOVED lines=15> */
.L_x_13:
        /* <DEDUP_REMOVED lines=13> */
.L_x_14:
[----:B------:R-:W-:-:S07]  /*11c0*/  FMUL R10, R3, R10 ;  /* 0x0000000a030a7220 */ /* 0x000fce0000400000 */
.L_x_12:
[----:B------:R-:W0:Y:S01]  /*11d0*/  LDC.64 R2, c[0x0][0x390] ;  /* 0x0000e400ff027b82 */ /* 0x000e220000000a00 */
[----:B------:R-:W-:-:S05]  /*11e0*/  IADD3 R9, PT, PT, R6, R9, RZ ;  /* 0x0000000906097210 */ /* 0x000fca0007ffe0ff */
[----:B0-----:R-:W-:-:S06]  /*11f0*/  IMAD.WIDE R2, R9, 0x4, R2 ;  /* 0x0000000409027825 */ /* 0x001fcc00078e0202 */
[----:B------:R-:W2:Y:S01]  /*1200*/  LDG.E.CONSTANT R3, desc[UR10][R2.64] ;  /* 0x0000000a02037981 */ /* 0x000ea2000c1e9900 */
[----:B------:R-:W-:Y:S01]  /*1210*/  BSSY.RECONVERGENT B0, `(.L_x_15) ;  /* 0x0000032000007945 */ /* 0x000fe20003800200 */
[----:B--2--5:R-:W-:-:S05]  /*1220*/  FMUL R0, R4, R3 ;  /* 0x0000000304007220 */ /* 0x024fca0000400000 */
[----:B------:R-:W-:-:S13]  /*1230*/  FSETP.GT.AND P0, PT, R0, RZ, PT ;  /* 0x000000ff0000720b */ /* 0x000fda0003f04000 */
[----:B------:R-:W-:Y:S05]  /*1240*/  @P0 BRA `(.L_x_16) ;  /* 0x0000000000640947 */ /* 0x000fea0003800000 */
[----:B------:R-:W-:Y:S01]  /*1250*/  FSETP.GEU.AND P0, PT, R0, RZ, PT ;  /* 0x000000ff0000720b */ /* 0x000fe20003f0e000 */
[----:B------:R-:W-:-:S12]  /*1260*/  HFMA2 R8, -RZ, RZ, 0, 0 ;  /* 0x00000000ff087431 */ /* 0x000fd800000001ff */
[----:B------:R-:W-:Y:S05]  /*1270*/  @P0 BRA `(.L_x_17) ;  /* 0x0000000000ac0947 */ /* 0x000fea0003800000 */
[C---:B------:R-:W-:Y:S01]  /*1280*/  FSETP.NEU.AND P0, PT, R11.reuse, RZ, PT ;  /* 0x000000ff0b00720b */ /* 0x040fe20003f0d000 */
[----:B------:R-:W-:Y:S03]  /*1290*/  BSSY.RECONVERGENT B1, `(.L_x_18) ;  /* 0x000000e000017945 */ /* 0x000fe60003800200 */
[----:B------:R-:W-:-:S04]  /*12a0*/  FSEL R11, R11, 1, P0 ;  /* 0x3f8000000b0b7808 */ /* 0x000fc80000000000 */
        /* <DEDUP_REMOVED lines=10> */
[----:B------:R-:W-:Y:S05]  /*1350*/  CALL.REL.NOINC `($__internal_0_$__cuda_sm3x_div_rn_noftz_f32_slowpath) ;  /* 0x0000002800487944 */ /* 0x000fea0003c00000 */
[----:B------:R-:W-:-:S07]  /*1360*/  MOV R8, R16 ;  /* 0x0000001000087202 */ /* 0x000fce0000000f00 */
.L_x_19:
[----:B------:R-:W-:Y:S05]  /*1370*/  BSYNC.RECONVERGENT B1 ;  /* 0x0000000000017941 */ /* 0x000fea0003800200 */
.L_x_18:
[----:B------:R-:W0:Y:S02]  /*1380*/  LDC.64 R2, c[0x0][0x380] ;  /* 0x0000e000ff027b82 */ /* 0x000e240000000a00 */
[----:B0-----:R-:W-:-:S06]  /*1390*/  IMAD.WIDE.U32 R2, R7, 0x4, R2 ;  /* 0x0000000407027825 */ /* 0x001fcc00078e0002 */
[----:B------:R-:W2:Y:S02]  /*13a0*/  LDG.E.CONSTANT R3, desc[UR10][R2.64] ;  /* 0x0000000a02037981 */ /* 0x000ea4000c1e9900 */
[----:B--2---:R-:W-:-:S04]  /*13b0*/  FMUL R9, R3, R8 ;  /* 0x0000000803097220 */ /* 0x004fc80000400000 */
[----:B------:R-:W-:Y:S01]  /*13c0*/  FMUL R8, R9, -R10 ;  /* 0x8000000a09087220 */ /* 0x000fe20000400000 */
[----:B------:R-:W-:Y:S06]  /*13d0*/  BRA `(.L_x_17) ;  /* 0x0000000000547947 */ /* 0x000fec0003800000 */
.L_x_16:
        /* <DEDUP_REMOVED lines=15> */
.L_x_21:
[----:B------:R-:W-:Y:S05]  /*14d0*/  BSYNC.RECONVERGENT B1 ;  /* 0x0000000000017941 */ /* 0x000fea0003800200 */
.L_x_20:
[----:B------:R-:W0:Y:S02]  /*14e0*/  LDC.64 R2, c[0x0][0x380] ;  /* 0x0000e000ff027b82 */ /* 0x000e240000000a00 */
[----:B0-----:R-:W-:-:S06]  /*14f0*/  IMAD.WIDE.U32 R2, R7, 0x4, R2 ;  /* 0x0000000407027825 */ /* 0x001fcc00078e0002 */
[----:B------:R-:W2:Y:S02]  /*1500*/  LDG.E.CONSTANT R2, desc[UR10][R2.64] ;  /* 0x0000000a02027981 */ /* 0x000ea4000c1e9900 */
[----:B--2---:R-:W-:-:S04]  /*1510*/  FMUL R9, R2, R9 ;  /* 0x0000000902097220 */ /* 0x004fc80000400000 */
[----:B------:R-:W-:-:S07]  /*1520*/  FMUL R8, R9, R8 ;  /* 0x0000000809087220 */ /* 0x000fce0000400000 */
.L_x_17:
[----:B------:R-:W-:Y:S05]  /*1530*/  BSYNC.RECONVERGENT B0 ;  /* 0x0000000000007941 */ /* 0x000fea0003800200 */
.L_x_15:
[----:B------:R-:W0:Y:S01]  /*1540*/  LDCU UR4, c[0x0][0x3ac] ;  /* 0x00007580ff0477ac */ /* 0x000e220008000800 */
[----:B------:R-:W-:Y:S01]  /*1550*/  IADD3 R7, PT, PT, R7, 0x1, RZ ;  /* 0x0000000107077810 */ /* 0x000fe20007ffe0ff */
[----:B------:R-:W-:-:S03]  /*1560*/  FADD R5, R8, R5 ;  /* 0x0000000508057221 */ /* 0x000fc60000000000 */
[----:B0-----:R-:W-:-:S13]  /*1570*/  ISETP.NE.AND P0, PT, R7, UR4, PT ;  /* 0x0000000407007c0c */ /* 0x001fda000bf05270 */
[----:B------:R-:W-:Y:S05]  /*1580*/  @!P0 BRA `(.L_x_0) ;  /* 0x0000002400ac8947 */ /* 0x000fea0003800000 */
[----:B------:R-:W-:Y:S05]  /*1590*/  BRA `(.L_x_22) ;  /* 0xffffffec00087947 */ /* 0x000fea000383ffff */
.L_x_1:
[----:B------:R-:W0:Y:S02]  /*15a0*/  LDCU.U8 UR5, c[0x0][0x3b0] ;  /* 0x00007600ff0577ac */ /* 0x000e240008000000 */
[----:B0-----:R-:W-:-:S04]  /*15b0*/  UPRMT UR5, UR5, 0x8880, URZ ;  /* 0x0000888005057896 */ /* 0x001fc800080000ff */
[----:B------:R-:W-:-:S09]  /*15c0*/  UISETP.NE.AND UP0, UPT, UR5, URZ, UPT ;  /* 0x000000ff0500728c */ /* 0x000fd2000bf05270 */
[----:B------:R-:W-:Y:S05]  /*15d0*/  BRA.U UP0, `(.L_x_23) ;  /* 0x0000000500e47547 */ /* 0x000fea000b800000 */
[----:B------:R-:W-:Y:S01]  /*15e0*/  UISETP.GE.U32.AND UP0, UPT, UR4, 0x4, UPT ;  /* 0x000000040400788c */ /* 0x000fe2000bf06070 */
[----:B------:R-:W-:Y:S01]  /*15f0*/  HFMA2 R5, -RZ, RZ, 0, 0 ;  /* 0x00000000ff057431 */ /* 0x000fe200000001ff */
[----:B------:R-:W-:Y:S01]  /*1600*/  MOV R3, RZ ;  /* 0x000000ff00037202 */ /* 0x000fe20000000f00 */
[----:B------:R-:W-:-:S06]  /*1610*/  ULOP3.LUT UR5, UR4, 0x3, URZ, 0xc0, !UPT ;  /* 0x0000000304057892 */ /* 0x000fcc000f8ec0ff */
[----:B------:R-:W-:Y:S06]  /*1620*/  BRA.U !UP0, `(.L_x_24) ;  /* 0x0000000508507547 */ /* 0x000fec000b800000 */
[----:B------:R-:W0:Y:S01]  /*1630*/  LDC R7, c[0x0][0x3a8] ;  /* 0x0000ea00ff077b82 */ /* 0x000e220000000800 */
[----:B------:R-:W-:Y:S01]  /*1640*/  ULOP3.LUT UR4, UR4, 0x7ffffffc, URZ, 0xc0, !UPT ;  /* 0x7ffffffc04047892 */ /* 0x000fe2000f8ec0ff */
[----:B------:R-:W-:Y:S02]  /*1650*/  MOV R5, RZ ;  /* 0x000000ff00057202 */ /* 0x000fe40000000f00 */
[----:B------:R-:W-:-:S03]  /*1660*/  MOV R0, RZ ;  /* 0x000000ff00007202 */ /* 0x000fc60000000f00 */
[----:B------:R-:W-:Y:S01]  /*1670*/  MOV R3, UR4 ;  /* 0x0000000400037c02 */ /* 0x000fe20008000f00 */
[----:B------:R-:W1:Y:S08]  /*1680*/  LDC.64 R8, c[0x0][0x380] ;  /* 0x0000e000ff087b82 */ /* 0x000e700000000a00 */
[----:B------:R-:W2:Y:S02]  /*1690*/  LDC.64 R10, c[0x0][0x390] ;  /* 0x0000e400ff0a7b82 */ /* 0x000ea40000000a00 */
.L_x_37:
[----:B0-----:R-:W-:-:S04]  /*16a0*/  IMAD R15, R0, R7, R6 ;  /* 0x00000007000f7224 */ /* 0x001fc800078e0206 */
[----:B--2---:R-:W-:-:S05]  /*16b0*/  IMAD.WIDE R14, R15, 0x4, R10 ;  /* 0x000000040f0e7825 */ /* 0x004fca00078e020a */
[----:B------:R-:W2:Y:S01]  /*16c0*/  LDG.E.CONSTANT R17, desc[UR10][R14.64] ;  /* 0x0000000a0e117981 */ /* 0x000ea2000c1e9900 */
[C---:B-1----:R-:W-:Y:S01]  /*16d0*/  IMAD.WIDE.U32 R12, R0.reuse, 0x4, R8 ;  /* 0x00000004000c7825 */ /* 0x042fe200078e0008 */
[----:B------:R-:W-:Y:S01]  /*16e0*/  IADD3 R0, PT, PT, R0, 0x4, RZ ;  /* 0x0000000400007810 */ /* 0x000fe20007ffe0ff */
[----:B------:R-:W-:Y:S03]  /*16f0*/  BSSY.RECONVERGENT B0, `(.L_x_25) ;  /* 0x000000f000007945 */ /* 0x000fe60003800200 */
[----:B------:R-:W-:Y:S01]  /*1700*/  ISETP.NE.AND P0, PT, R0, R3, PT ;  /* 0x000000030000720c */ /* 0x000fe20003f05270 */
[----:B--2--5:R-:W-:-:S05]  /*1710*/  FMUL R17, R4, R17 ;  /* 0x0000001104117220 */ /* 0x024fca0000400000 */
[----:B------:R-:W-:-:S13]  /*1720*/  FSETP.GT.AND P1, PT, R17, RZ, PT ;  /* 0x000000ff1100720b */ /* 0x000fda0003f24000 */
[----:B------:R-:W-:Y:S05]  /*1730*/  @P1 BRA `(.L_x_26) ;  /* 0x00000000001c1947 */ /* 0x000fea0003800000 */
[----:B------:R-:W-:Y:S01]  /*1740*/  FSETP.GEU.AND P1, PT, R17, RZ, PT ;  /* 0x000000ff1100720b */ /* 0x000fe20003f2e000 */
[----:B------:R-:W-:-:S12]  /*1750*/  HFMA2 R2, -RZ, RZ, 0, 0 ;  /* 0x00000000ff027431 */ /* 0x000fd800000001ff */
[----:B------:R-:W-:Y:S05]  /*1760*/  @P1 BRA `(.L_x_27) ;  /* 0x00000000001c1947 */ /* 0x000fea0003800000 */
[----:B------:R-:W2:Y:S02]  /*1770*/  LDG.E.CONSTANT R2, desc[UR10][R12.64] ;  /* 0x0000000a0c027981 */ /* 0x000ea4000c1e9900 */
[----:B--2---:R-:W-:-:S04]  /*1780*/  FMUL R2, R17, R2 ;  /* 0x0000000211027220 */ /* 0x004fc80000400000 */
[----:B------:R-:W-:Y:S01]  /*1790*/  FMUL R2, RZ, -R2 ;  /* 0x80000002ff027220 */ /* 0x000fe20000400000 */
[----:B------:R-:W-:Y:S06]  /*17a0*/  BRA `(.L_x_27) ;  /* 0x00000000000c7947 */ /* 0x000fec0003800000 */
.L_x_26:
[----:B------:R-:W2:Y:S02]  /*17b0*/  LDG.E.CONSTANT R2, desc[UR10][R12.64] ;  /* 0x0000000a0c027981 */ /* 0x000ea4000c1e9900 */
[----:B--2---:R-:W-:-:S04]  /*17c0*/  FMUL R2, R17, R2 ;  /* 0x0000000211027220 */ /* 0x004fc80000400000 */
[----:B------:R-:W-:-:S07]  /*17d0*/  FMUL R2, RZ, R2 ;  /* 0x00000002ff027220 */ /* 0x000fce0000400000 */
.L_x_27:
[----:B------:R-:W-:Y:S05]  /*17e0*/  BSYNC.RECONVERGENT B0 ;  /* 0x0000000000007941 */ /* 0x000fea0003800200 */
.L_x_25:
[----:B------:R-:W-:-:S05]  /*17f0*/  IMAD.WIDE R14, R7, 0x4, R14 ;  /* 0x00000004070e7825 */ /* 0x000fca00078e020e */
[----:B------:R-:W2:Y:S01]  /*1800*/  LDG.E.CONSTANT R17, desc[UR10][R14.64] ;  /* 0x0000000a0e117981 */ /* 0x000ea2000c1e9900 */
[----:B------:R-:W-:Y:S01]  /*1810*/  BSSY.RECONVERGENT B0, `(.L_x_28) ;  /* 0x000000f000007945 */ /* 0x000fe20003800200 */
[----:B--2---:R-:W-:Y:S01]  /*1820*/  FMUL R19, R4, R17 ;  /* 0x0000001104137220 */ /* 0x004fe20000400000 */
[----:B------:R-:W-:-:S04]  /*1830*/  FADD R17, R2, R5 ;  /* 0x0000000502117221 */ /* 0x000fc80000000000 */
[----:B------:R-:W-:-:S13]  /*1840*/  FSETP.GT.AND P1, PT, R19, RZ, PT ;  /* 0x000000ff1300720b */ /* 0x000fda0003f24000 */
[----:B------:R-:W-:Y:S05]  /*1850*/  @P1 BRA `(.L_x_29) ;  /* 0x00000000001c1947 */ /* 0x000fea0003800000 */
[----:B------:R-:W-:Y:S02]  /*1860*/  FSETP.GEU.AND P1, PT, R19, RZ, PT ;  /* 0x000000ff1300720b */ /* 0x000fe40003f2e000 */
[----:B------:R-:W-:-:S11]  /*1870*/  MOV R2, RZ ;  /* 0x000000ff00027202 */ /* 0x000fd60000000f00 */
[----:B------:R-:W-:Y:S05]  /*1880*/  @P1 BRA `(.L_x_30) ;  /* 0x00000000001c1947 */ /* 0x000fea0003800000 */
[----:B------:R-:W2:Y:S02]  /*1890*/  LDG.E.CONSTANT R2, desc[UR10][R12.64+0x4] ;  /* 0x0000040a0c027981 */ /* 0x000ea4000c1e9900 */
[----:B--2---:R-:W-:-:S04]  /*18a0*/  FMUL R2, R19, R2 ;  /* 0x0000000213027220 */ /* 0x004fc80000400000 */
[----:B------:R-:W-:Y:S01]  /*18b0*/  FMUL R2, RZ, -R2 ;  /* 0x80000002ff027220 */ /* 0x000fe20000400000 */
[----:B------:R-:W-:Y:S06]  /*18c0*/  BRA `(.L_x_30) ;  /* 0x00000000000c7947 */ /* 0x000fec0003800000 */
.L_x_29:
[----:B------:R-:W2:Y:S02]  /*18d0*/  LDG.E.CONSTANT R2, desc[UR10][R12.64+0x4] ;  /* 0x0000040a0c027981 */ /* 0x000ea4000c1e9900 */
[----:B--2---:R-:W-:-:S04]  /*18e0*/  FMUL R2, R19, R2 ;  /* 0x0000000213027220 */ /* 0x004fc80000400000 */
[----:B------:R-:W-:-:S07]  /*18f0*/  FMUL R2, RZ, R2 ;  /* 0x00000002ff027220 */ /* 0x000fce0000400000 */
.L_x_30:
[----:B------:R-:W-:Y:S05]  /*1900*/  BSYNC.RECONVERGENT B0 ;  /* 0x0000000000007941 */ /* 0x000fea0003800200 */
.L_x_28:
[----:B------:R-:W-:-:S05]  /*1910*/  IMAD.WIDE R14, R7, 0x4, R14 ;  /* 0x00000004070e7825 */ /* 0x000fca00078e020e */
[----:B------:R-:W2:Y:S01]  /*1920*/  LDG.E.CONSTANT R5, desc[UR10][R14.64] ;  /* 0x0000000a0e057981 */ /* 0x000ea2000c1e9900 */
[----:B------:R-:W-:Y:S01]  /*1930*/  BSSY.RECONVERGENT B0, `(.L_x_31) ;  /* 0x000000f000007945 */ /* 0x000fe20003800200 */
[----:B------:R-:W-:Y:S01]  /*1940*/  FADD R17, R17, R2 ;  /* 0x0000000211117221 */ /* 0x000fe20000000000 */
[----:B--2---:R-:W-:-:S05]  /*1950*/  FMUL R5, R4, R5 ;  /* 0x0000000504057220 */ /* 0x004fca0000400000 */
        /* <DEDUP_REMOVED lines=9> */
.L_x_32:
[----:B------:R-:W2:Y:S02]  /*19f0*/  LDG.E.CONSTANT R2, desc[UR10][R12.64+0x8] ;  /* 0x0000080a0c027981 */ /* 0x000ea4000c1e9900 */
[----:B--2---:R-:W-:-:S04]  /*1a00*/  FMUL R2, R5, R2 ;  /* 0x0000000205027220 */ /* 0x004fc80000400000 */
[----:B------:R-:W-:-:S07]  /*1a10*/  FMUL R2, RZ, R2 ;  /* 0x00000002ff027220 */ /* 0x000fce0000400000 */
.L_x_33:
[----:B------:R-:W-:Y:S05]  /*1a20*/  BSYNC.RECONVERGENT B0 ;  /* 0x0000000000007941 */ /* 0x000fea0003800200 */
.L_x_31:
[----:B------:R-:W-:-:S06]  /*1a30*/  IMAD.WIDE R14, R7, 0x4, R14 ;  /* 0x00000004070e7825 */ /* 0x000fcc00078e020e */
[----:B------:R-:W2:Y:S01]  /*1a40*/  LDG.E.CONSTANT R15, desc[UR10][R14.64] ;  /* 0x0000000a0e0f7981 */ /* 0x000ea2000c1e9900 */
[----:B------:R-:W-:Y:S01]  /*1a50*/  BSSY.RECONVERGENT B0, `(.L_x_34) ;  /* 0x000000f000007945 */ /* 0x000fe20003800200 */
[----:B------:R-:W-:Y:S01]  /*1a60*/  FADD R2, R17, R2 ;  /* 0x0000000211027221 */ /* 0x000fe20000000000 */
[----:B--2---:R-:W-:-:S05]  /*1a70*/  FMUL R19, R4, R15 ;  /* 0x0000000f04137220 */ /* 0x004fca0000400000 */
        /* <DEDUP_REMOVED lines=9> */
.L_x_35:
[----:B------:R-:W2:Y:S02]  /*1b10*/  LDG.E.CONSTANT R12, desc[UR10][R12.64+0xc] ;  /* 0x00000c0a0c0c7981 */ /* 0x000ea4000c1e9900 */
[----:B--2---:R-:W-:-:S04]  /*1b20*/  FMUL R5, R19, R12 ;  /* 0x0000000c13057220 */ /* 0x004fc80000400000 */
[----:B------:R-:W-:-:S07]  /*1b30*/  FMUL R5, RZ, R5 ;  /* 0x00000005ff057220 */ /* 0x000fce0000400000 */
.L_x_36:
[----:B------:R-:W-:Y:S05]  /*1b40*/  BSYNC.RECONVERGENT B0 ;  /* 0x0000000000007941 */ /* 0x000fea0003800200 */
.L_x_34:
[----:B------:R-:W-:Y:S01]  /*1b50*/  FADD R5, R2, R5 ;  /* 0x0000000502057221 */ /* 0x000fe20000000000 */
[----:B------:R-:W-:Y:S06]  /*1b60*/  @P0 BRA `(.L_x_37) ;  /* 0xfffffff800cc0947 */ /* 0x000fec000383ffff */
.L_x_24:
[----:B------:R-:W-:-:S09]  /*1b70*/  UISETP.NE.AND UP0, UPT, UR5, URZ, UPT ;  /* 0x000000ff0500728c */ /* 0x000fd2000bf05270 */
[----:B------:R-:W-:Y:S05]  /*1b80*/  BRA.U !UP0, `(.L_x_0) ;  /* 0x00000021082c7547 */ /* 0x000fea000b800000 */
[----:B------:R-:W0:Y:S01]  /*1b90*/  LDC.64 R10, c[0x0][0x380] ;  /* 0x0000e000ff0a7b82 */ /* 0x000e220000000a00 */
[----:B------:R-:W1:Y:S01]  /*1ba0*/  LDCU UR6, c[0x0][0x3a8] ;  /* 0x00007500ff0677ac */ /* 0x000e620008000800 */
[----:B------:R-:W-:-:S06]  /*1bb0*/  UMOV UR4, URZ ;  /* 0x000000ff00047c82 */ /* 0x000fcc0008000000 */
[----:B------:R-:W2:Y:S02]  /*1bc0*/  LDC.64 R8, c[0x0][0x390] ;  /* 0x0000e400ff087b82 */ /* 0x000ea40000000a00 */
.L_x_41:
[----:B-1----:R-:W-:-:S04]  /*1bd0*/  IMAD R13, R3, UR6, R6 ;  /* 0x00000006030d7c24 */ /* 0x002fc8000f8e0206 */
[----:B--2---:R-:W-:-:S06]  /*1be0*/  IMAD.WIDE R12, R13, 0x4, R8 ;  /* 0x000000040d0c7825 */ /* 0x004fcc00078e0208 */
        /* <DEDUP_REMOVED lines=8> */
[----:B0-----:R-:W-:-:S06]  /*1c70*/  IMAD.WIDE.U32 R12, R3, 0x4, R10 ;  /* 0x00000004030c7825 */ /* 0x001fcc00078e000a */
[----:B------:R-:W2:Y:S02]  /*1c80*/  LDG.E.CONSTANT R12, desc[UR10][R12.64] ;  /* 0x0000000a0c0c7981 */ /* 0x000ea4000c1e9900 */
[----:B--2---:R-:W-:-:S04]  /*1c90*/  FMUL R0, R7, R12 ;  /* 0x0000000c07007220 */ /* 0x004fc80000400000 */
[----:B------:R-:W-:Y:S01]  /*1ca0*/  FMUL R0, RZ, -R0 ;  /* 0x80000000ff007220 */ /* 0x000fe20000400000 */
[----:B------:R-:W-:Y:S06]  /*1cb0*/  BRA `(.L_x_40) ;  /* 0x0000000000107947 */ /* 0x000fec0003800000 */
.L_x_39:
[----:B0-----:R-:W-:-:S06]  /*1cc0*/  IMAD.WIDE.U32 R12, R3, 0x4, R10 ;  /* 0x00000004030c7825 */ /* 0x001fcc00078e000a */
[----:B------:R-:W2:Y:S02]  /*1cd0*/  LDG.E.CONSTANT R12, desc[UR10][R12.64] ;  /* 0x0000000a0c0c7981 */ /* 0x000ea4000c1e9900 */
[----:B--2---:R-:W-:-:S04]  /*1ce0*/  FMUL R0, R7, R12 ;  /* 0x0000000c07007220 */ /* 0x004fc80000400000 */
[----:B------:R-:W-:-:S07]  /*1cf0*/  FMUL R0, RZ, R0 ;  /* 0x00000000ff007220 */ /* 0x000fce0000400000 */
.L_x_40:
[----:B------:R-:W-:Y:S05]  /*1d00*/  BSYNC.RECONVERGENT B0 ;  /* 0x0000000000007941 */ /* 0x000fea0003800200 */
.L_x_38:
[----:B------:R-:W-:Y:S01]  /*1d10*/  UIADD3 UR4, UPT, UPT, UR4, 0x1, URZ ;  /* 0x0000000104047890 */ /* 0x000fe2000fffe0ff */
[----:B------:R-:W-:-:S03]  /*1d20*/  FADD R5, R0, R5 ;  /* 0x0000000500057221 */ /* 0x000fc60000000000 */
[----:B------:R-:W-:-:S09]  /*1d30*/  UISETP.NE.AND UP0, UPT, UR4, UR5, UPT ;  /* 0x000000050400728c */ /* 0x000fd2000bf05270 */
[----:B------:R-:W-:Y:S05]  /*1d40*/  BRA.U !UP0, `(.L_x_0) ;  /* 0x0000001d08bc7547 */ /* 0x000fea000b800000 */
[----:B------:R-:W-:Y:S01]  /*1d50*/  IADD3 R3, PT, PT, R3, 0x1, RZ ;  /* 0x0000000103037810 */ /* 0x000fe20007ffe0ff */
[----:B------:R-:W-:Y:S06]  /*1d60*/  BRA `(.L_x_41) ;  /* 0xfffffffc00987947 */ /* 0x000fec000383ffff */
.L_x_23:
[----:B------:R-:W0:Y:S02]  /*1d70*/  LDCU.U8 UR5, c[0x0][0x3b8] ;  /* 0x00007700ff0577ac */ /* 0x000e240008000000 */
[----:B0-----:R-:W-:-:S04]  /*1d80*/  UPRMT UR5, UR5, 0x8880, URZ ;  /* 0x0000888005057896 */ /* 0x001fc800080000ff */
[----:B------:R-:W-:-:S09]  /*1d90*/  UISETP.NE.AND UP0, UPT, UR5, URZ, UPT ;  /* 0x000000ff0500728c */ /* 0x000fd2000bf05270 */
[----:B------:R-:W-:Y:S05]  /*1da0*/  BRA.U UP0, `(.L_x_42) ;  /* 0x0000000d00d47547 */ /* 0x000fea000b800000 */
[----:B------:R-:W0:Y:S02]  /*1db0*/  LDCU.S8 UR5, c[0x0][0x3b1] ;  /* 0x00007620ff0577ac */ /* 0x000e240008000200 */
[----:B0-----:R-:W-:-:S09]  /*1dc0*/  UISETP.NE.AND UP0, UPT, UR5, URZ, UPT ;  /* 0x000000ff0500728c */ /* 0x001fd2000bf05270 */
        /* <DEDUP_REMOVED lines=13> */
.L_x_57:
        /* <DEDUP_REMOVED lines=17> */
.L_x_46:
[----:B------:R-:W2:Y:S02]  /*1fb0*/  LDG.E.CONSTANT R2, desc[UR10][R12.64] ;  /* 0x0000000a0c027981 */ /* 0x000ea4000c1e9900 */
[----:B--2---:R-:W-:-:S04]  /*1fc0*/  FMUL R2, R17, R2 ;  /* 0x0000000211027220 */ /* 0x004fc80000400000 */
[----:B------:R-:W-:-:S07]  /*1fd0*/  FMUL R2, RZ, R2 ;  /* 0x00000002ff027220 */ /* 0x000fce0000400000 */
.L_x_47:
[----:B------:R-:W-:Y:S05]  /*1fe0*/  BSYNC.RECONVERGENT B0 ;  /* 0x0000000000007941 */ /* 0x000fea0003800200 */
.L_x_45:
        /* <DEDUP_REMOVED lines=14> */
.L_x_49:
[----:B------:R-:W2:Y:S02]  /*20d0*/  LDG.E.CONSTANT R2, desc[UR10][R12.64+0x4] ;  /* 0x0000040a0c027981 */ /* 0x000ea4000c1e9900 */
[----:B--2---:R-:W-:-:S04]  /*20e0*/  FMUL R2, R19, R2 ;  /* 0x0000000213027220 */ /* 0x004fc80000400000 */
[----:B------:R-:W-:-:S07]  /*20f0*/  FMUL R2, RZ, R2 ;  /* 0x00000002ff027220 */ /* 0x000fce0000400000 */
.L_x_50:
[----:B------:R-:W-:Y:S05]  /*2100*/  BSYNC.RECONVERGENT B0 ;  /* 0x0000000000007941 */ /* 0x000fea0003800200 */
.L_x_48:
        /* <DEDUP_REMOVED lines=14> */
.L_x_52:
[----:B------:R-:W2:Y:S02]  /*21f0*/  LDG.E.CONSTANT R2, desc[UR10][R12.64+0x8] ;  /* 0x0000080a0c027981 */ /* 0x000ea4000c1e9900 */
[----:B--2---:R-:W-:-:S04]  /*2200*/  FMUL R2, R5, R2 ;  /* 0x0000000205027220 */ /* 0x004fc80000400000 */
[----:B------:R-:W-:-:S07]  /*2210*/  FMUL R2, RZ, R2 ;  /* 0x00000002ff027220 */ /* 0x000fce0000400000 */
.L_x_53:
[----:B------:R-:W-:Y:S05]  /*2220*/  BSYNC.RECONVERGENT B0 ;  /* 0x0000000000007941 */ /* 0x000fea0003800200 */
.L_x_51:
        /* <DEDUP_REMOVED lines=14> */
.L_x_55:
[----:B------:R-:W2:Y:S02]  /*2310*/  LDG.E.CONSTANT R12, desc[UR10][R12.64+0xc] ;  /* 0x00000c0a0c0c7981 */ /* 0x000ea4000c1e9900 */
[----:B--2---:R-:W-:-:S04]  /*2320*/  FMUL R5, R19, R12 ;  /* 0x0000000c13057220 */ /* 0x004fc80000400000 */
[----:B------:R-:W-:-:S07]  /*2330*/  FMUL R5, RZ, R5 ;  /* 0x00000005ff057220 */ /* 0x000fce0000400000 */
.L_x_56:
[----:B------:R-:W-:Y:S05]  /*2340*/  BSYNC.RECONVERGENT B0 ;  /* 0x0000000000007941 */ /* 0x000fea0003800200 */
.L_x_54:
[----:B------:R-:W-:Y:S01]  /*2350*/  FADD R5, R2, R5 ;  /* 0x0000000502057221 */ /* 0x000fe20000000000 */
[----:B------:R-:W-:Y:S06]  /*2360*/  @P0 BRA `(.L_x_57) ;  /* 0xfffffff800cc0947 */ /* 0x000fec000383ffff */
.L_x_44:
[----:B------:R-:W-:-:S09]  /*2370*/  UISETP.NE.AND UP0, UPT, UR5, URZ, UPT ;  /* 0x000000ff0500728c */ /* 0x000fd2000bf05270 */
[----:B------:R-:W-:Y:S05]  /*2380*/  BRA.U !UP0, `(.L_x_0) ;  /* 0x00000019082c7547 */ /* 0x000fea000b800000 */
[----:B------:R-:W0:Y:S01]  /*2390*/  LDC.64 R10, c[0x0][0x380] ;  /* 0x0000e000ff0a7b82 */ /* 0x000e220000000a00 */
[----:B------:R-:W1:Y:S01]  /*23a0*/  LDCU UR6, c[0x0][0x3a8] ;  /* 0x00007500ff0677ac */ /* 0x000e620008000800 */
[----:B------:R-:W-:-:S06]  /*23b0*/  UMOV UR4, URZ ;  /* 0x000000ff00047c82 */ /* 0x000fcc0008000000 */
[----:B------:R-:W2:Y:S02]  /*23c0*/  LDC.64 R8, c[0x0][0x390] ;  /* 0x0000e400ff087b82 */ /* 0x000ea40000000a00 */
.L_x_61:
        /* <DEDUP_REMOVED lines=15> */
.L_x_59:
[----:B0-----:R-:W-:-:S06]  /*24c0*/  IMAD.WIDE.U32 R12, R3, 0x4, R10 ;  /* 0x00000004030c7825 */ /* 0x001fcc00078e000a */
[----:B------:R-:W2:Y:S02]  /*24d0*/  LDG.E.CONSTANT R12, desc[UR10][R12.64] ;  /* 0x0000000a0c0c7981 */ /* 0x000ea4000c1e9900 */
[----:B--2---:R-:W-:-:S04]  /*24e0*/  FMUL R0, R7, R12 ;  /* 0x0000000c07007220 */ /* 0x004fc80000400000 */
[----:B------:R-:W-:-:S07]  /*24f0*/  FMUL R0, RZ, R0 ;  /* 0x00000000ff007220 */ /* 0x000fce0000400000 */
.L_x_60:
[----:B------:R-:W-:Y:S05]  /*2500*/  BSYNC.RECONVERGENT B0 ;  /* 0x0000000000007941 */ /* 0x000fea0003800200 */
.L_x_58:
[----:B------:R-:W-:Y:S01]  /*2510*/  UIADD3 UR4, UPT, UPT, UR4, 0x1, URZ ;  /* 0x0000000104047890 */ /* 0x000fe2000fffe0ff */
[----:B------:R-:W-:-:S03]  /*2520*/  FADD R5, R0, R5 ;  /* 0x0000000500057221 */ /* 0x000fc60000000000 */
[----:B------:R-:W-:-:S09]  /*2530*/  UISETP.NE.AND UP0, UPT, UR4, UR5, UPT ;  /* 0x000000050400728c */ /* 0x000fd2000bf05270 */
[----:B------:R-:W-:Y:S05]  /*2540*/  BRA.U !UP0, `(.L_x_0) ;  /* 0x0000001508bc7547 */ /* 0x000fea000b800000 */
[----:B------:R-:W-:Y:S01]  /*2550*/  IADD3 R3, PT, PT, R3, 0x1, RZ ;  /* 0x0000000103037810 */ /* 0x000fe20007ffe0ff */
[----:B------:R-:W-:Y:S06]  /*2560*/  BRA `(.L_x_61) ;  /* 0xfffffffc00987947 */ /* 0x000fec000383ffff */
.L_x_43:
        /* <DEDUP_REMOVED lines=12> */
.L_x_75:
        /* <DEDUP_REMOVED lines=17> */
.L_x_64:
[----:B------:R-:W2:Y:S02]  /*2740*/  LDG.E.CONSTANT R2, desc[UR10][R12.64] ;  /* 0x0000000a0c027981 */ /* 0x000ea4000c1e9900 */
[----:B--2---:R-:W-:-:S04]  /*2750*/  FMUL R2, R17, R2 ;  /* 0x0000000211027220 */ /* 0x004fc80000400000 */
[----:B------:R-:W-:-:S07]  /*2760*/  FMUL R2, RZ, R2 ;  /* 0x00000002ff027220 */ /* 0x000fce0000400000 */
.L_x_65:
[----:B------:R-:W-:Y:S05]  /*2770*/  BSYNC.RECONVERGENT B0 ;  /* 0x0000000000007941 */ /* 0x000fea0003800200 */
.L_x_63:
[----:B------:R-:W-:-:S05]  /*2780*/  IMAD.WIDE R14, R7, 0x4, R14 ;  /* 0x00000004070e7825 */ /* 0x000fca00078e020e */
[----:B------:R-:W2:Y:S01]  /*2790*/  LDG.E.CONSTANT R17, desc[UR10][R14.64] ;  /* 0x0000000a0e117981 */ /* 0x000ea2000c1e9900 */
[----:B------:R-:W-:Y:S01]  /*27a0*/  BSSY.RECONVERGENT B0, `(.L_x_66) ;  /* 0x000000f000007945 */ /* 0x000fe20003800200 */
[----:B--2---:R-:W-:Y:S01]  /*27b0*/  FMUL R19, R4, R17 ;  /* 0x0000001104137220 */ /* 0x004fe20000400000 */
[----:B------:R-:W-:-:S04]  /*27c0*/  FADD R17, R2, R5 ;  /* 0x0000000502117221 */ /* 0x000fc80000000000 */
        /* <DEDUP_REMOVED lines=9> */
.L_x_67:
[----:B------:R-:W2:Y:S02]  /*2860*/  LDG.E.CONSTANT R2, desc[UR10][R12.64+0x4] ;  /* 0x0000040a0c027981 */ /* 0x000ea4000c1e9900 */
[----:B--2---:R-:W-:-:S04]  /*2870*/  FMUL R2, R19, R2 ;  /* 0x0000000213027220 */ /* 0x004fc80000400000 */
[----:B------:R-:W-:-:S07]  /*2880*/  FMUL R2, RZ, R2 ;  /* 0x00000002ff027220 */ /* 0x000fce0000400000 */
.L_x_68:
[----:B------:R-:W-:Y:S05]  /*2890*/  BSYNC.RECONVERGENT B0 ;  /* 0x0000000000007941 */ /* 0x000fea0003800200 */
.L_x_66:
[----:B------:R-:W-:-:S05]  /*28a0*/  IMAD.WIDE R14, R7, 0x4, R14 ;  /* 0x00000004070e7825 */ /* 0x000fca00078e020e */
        /* <DEDUP_REMOVED lines=13> */
.L_x_70:
[----:B------:R-:W2:Y:S02]  /*2980*/  LDG.E.CONSTANT R2, desc[UR10][R12.64+0x8] ;  /* 0x0000080a0c027981 */ /* 0x000ea4000c1e9900 */
[----:B--2---:R-:W-:-:S04]  /*2990*/  FMUL R2, R5, R2 ;  /* 0x0000000205027220 */ /* 0x004fc80000400000 */
[----:B------:R-:W-:-:S07]  /*29a0*/  FMUL R2, RZ, R2 ;  /* 0x00000002ff027220 */ /* 0x000fce0000400000 */
.L_x_71:
[----:B------:R-:W-:Y:S05]  /*29b0*/  BSYNC.RECONVERGENT B0 ;  /* 0x0000000000007941 */ /* 0x000fea0003800200 */
.L_x_69:
[----:B------:R-:W-:-:S06]  /*29c0*/  IMAD.WIDE R14, R7, 0x4, R14 ;  /* 0x00000004070e7825 */ /* 0x000fcc00078e020e */
        /* <DEDUP_REMOVED lines=13> */
.L_x_73:
[----:B------:R-:W2:Y:S02]  /*2aa0*/  LDG.E.CONSTANT R12, desc[UR10][R12.64+0xc] ;  /* 0x00000c0a0c0c7981 */ /* 0x000ea4000c1e9900 */
[----:B--2---:R-:W-:-:S04]  /*2ab0*/  FMUL R5, R19, R12 ;  /* 0x0000000c13057220 */ /* 0x004fc80000400000 */
[----:B------:R-:W-:-:S07]  /*2ac0*/  FMUL R5, RZ, R5 ;  /* 0x00000005ff057220 */ /* 0x000fce0000400000 */
.L_x_74:
[----:B------:R-:W-:Y:S05]  /*2ad0*/  BSYNC.RECONVERGENT B0 ;  /* 0x0000000000007941 */ /* 0x000fea0003800200 */
.L_x_72:
[----:B------:R-:W-:Y:S01]  /*2ae0*/  FADD R5, R2, R5 ;  /* 0x0000000502057221 */ /* 0x000fe20000000000 */
[----:B------:R-:W-:Y:S06]  /*2af0*/  @P0 BRA `(.L_x_75) ;  /* 0xfffffff800cc0947 */ /* 0x000fec000383ffff */
.L_x_62:
[----:B------:R-:W-:-:S09]  /*2b00*/  UISETP.NE.AND UP0, UPT, UR5, URZ, UPT ;  /* 0x000000ff0500728c */ /* 0x000fd2000bf05270 */
[----:B------:R-:W-:Y:S05]  /*2b10*/  BRA.U !UP0, `(.L_x_0) ;  /* 0x0000001108487547 */ /* 0x000fea000b800000 */
[----:B------:R-:W0:Y:S01]  /*2b20*/  LDC.64 R10, c[0x0][0x380] ;  /* 0x0000e000ff0a7b82 */ /* 0x000e220000000a00 */
[----:B------:R-:W1:Y:S01]  /*2b30*/  LDCU UR6, c[0x0][0x3a8] ;  /* 0x00007500ff0677ac */ /* 0x000e620008000800 */
[----:B------:R-:W-:-:S06]  /*2b40*/  UMOV UR4, URZ ;  /* 0x000000ff00047c82 */ /* 0x000fcc0008000000 */
[----:B------:R-:W2:Y:S02]  /*2b50*/  LDC.64 R8, c[0x0][0x390] ;  /* 0x0000e400ff087b82 */ /* 0x000ea40000000a00 */
.L_x_79:
        /* <DEDUP_REMOVED lines=15> */
.L_x_77:
[----:B0-----:R-:W-:-:S06]  /*2c50*/  IMAD.WIDE.U32 R12, R3, 0x4, R10 ;  /* 0x00000004030c7825 */ /* 0x001fcc00078e000a */
[----:B------:R-:W2:Y:S02]  /*2c60*/  LDG.E.CONSTANT R12, desc[UR10][R12.64] ;  /* 0x0000000a0c0c7981 */ /* 0x000ea4000c1e9900 */
[----:B--2---:R-:W-:-:S04]  /*2c70*/  FMUL R0, R7, R12 ;  /* 0x0000000c07007220 */ /* 0x004fc80000400000 */
[----:B------:R-:W-:-:S07]  /*2c80*/  FMUL R0, RZ, R0 ;  /* 0x00000000ff007220 */ /* 0x000fce0000400000 */
.L_x_78:
[----:B------:R-:W-:Y:S05]  /*2c90*/  BSYNC.RECONVERGENT B0 ;  /* 0x0000000000007941 */ /* 0x000fea0003800200 */
.L_x_76:
[----:B------:R-:W-:Y:S01]  /*2ca0*/  UIADD3 UR4, UPT, UPT, UR4, 0x1, URZ ;  /* 0x0000000104047890 */ /* 0x000fe2000fffe0ff */
[----:B------:R-:W-:-:S03]  /*2cb0*/  FADD R5, R0, R5 ;  /* 0x0000000500057221 */ /* 0x000fc60000000000 */
[----:B------:R-:W-:-:S09]  /*2cc0*/  UISETP.NE.AND UP0, UPT, UR4, UR5, UPT ;  /* 0x000000050400728c */ /* 0x000fd2000bf05270 */
[----:B------:R-:W-:Y:S05]  /*2cd0*/  BRA.U !UP0, `(.L_x_0) ;  /* 0x0000000d08d87547 */ /* 0x000fea000b800000 */
[----:B------:R-:W-:Y:S01]  /*2ce0*/  IADD3 R3, PT, PT, R3, 0x1, RZ ;  /* 0x0000000103037810 */ /* 0x000fe20007ffe0ff */
[----:B------:R-:W-:Y:S06]  /*2cf0*/  BRA `(.L_x_79) ;  /* 0xfffffffc00987947 */ /* 0x000fec000383ffff */
.L_x_42:
        /* <DEDUP_REMOVED lines=15> */
.L_x_94:
        /* <DEDUP_REMOVED lines=17> */
.L_x_83:
[----:B------:R-:W2:Y:S02]  /*2f00*/  LDG.E.CONSTANT R2, desc[UR10][R12.64] ;  /* 0x0000000a0c027981 */ /* 0x000ea4000c1e9900 */
[----:B--2---:R-:W-:-:S04]  /*2f10*/  FMUL R2, R17, R2 ;  /* 0x0000000211027220 */ /* 0x004fc80000400000 */
[----:B------:R-:W-:-:S07]  /*2f20*/  FMUL R2, RZ, R2 ;  /* 0x00000002ff027220 */ /* 0x000fce0000400000 */
.L_x_84:
[----:B------:R-:W-:Y:S05]  /*2f30*/  BSYNC.RECONVERGENT B0 ;  /* 0x0000000000007941 */ /* 0x000fea0003800200 */
.L_x_82:
        /* <DEDUP_REMOVED lines=14> */
.L_x_86:
[----:B------:R-:W2:Y:S02]  /*3020*/  LDG.E.CONSTANT R2, desc[UR10][R12.64+0x4] ;  /* 0x0000040a0c027981 */ /* 0x000ea4000c1e9900 */
[----:B--2---:R-:W-:-:S04]  /*3030*/  FMUL R2, R19, R2 ;  /* 0x0000000213027220 */ /* 0x004fc80000400000 */
[----:B------:R-:W-:-:S07]  /*3040*/  FMUL R2, RZ, R2 ;  /* 0x00000002ff027220 */ /* 0x000fce0000400000 */
.L_x_87:
[----:B------:R-:W-:Y:S05]  /*3050*/  BSYNC.RECONVERGENT B0 ;  /* 0x0000000000007941 */ /* 0x000fea0003800200 */
.L_x_85:
        /* <DEDUP_REMOVED lines=14> */
.L_x_89:
[----:B------:R-:W2:Y:S02]  /*3140*/  LDG.E.CONSTANT R2, desc[UR10][R12.64+0x8] ;  /* 0x0000080a0c027981 */ /* 0x000ea4000c1e9900 */
[----:B--2---:R-:W-:-:S04]  /*3150*/  FMUL R2, R5, R2 ;  /* 0x0000000205027220 */ /* 0x004fc80000400000 */
[----:B------:R-:W-:-:S07]  /*3160*/  FMUL R2, RZ, R2 ;  /* 0x00000002ff027220 */ /* 0x000fce0000400000 */
.L_x_90:
[----:B------:R-:W-:Y:S05]  /*3170*/  BSYNC.RECONVERGENT B0 ;  /* 0x0000000000007941 */ /* 0x000fea0003800200 */
.L_x_88:
        /* <DEDUP_REMOVED lines=14> */
.L_x_92:
[----:B------:R-:W2:Y:S02]  /*3260*/  LDG.E.CONSTANT R12, desc[UR10][R12.64+0xc] ;  /* 0x00000c0a0c0c7981 */ /* 0x000ea4000c1e9900 */
[----:B--2---:R-:W-:-:S04]  /*3270*/  FMUL R5, R19, R12 ;  /* 0x0000000c13057220 */ /* 0x004fc80000400000 */
[----:B------:R-:W-:-:S07]  /*3280*/  FMUL R5, RZ, R5 ;  /* 0x00000005ff057220 */ /* 0x000fce0000400000 */
.L_x_93:
[----:B------:R-:W-:Y:S05]  /*3290*/  BSYNC.RECONVERGENT B0 ;  /* 0x0000000000007941 */ /* 0x000fea0003800200 */
.L_x_91:
[----:B------:R-:W-:Y:S01]  /*32a0*/  FADD R5, R2, R5 ;  /* 0x0000000502057221 */ /* 0x000fe20000000000 */
[----:B------:R-:W-:Y:S06]  /*32b0*/  @P0 BRA `(.L_x_94) ;  /* 0xfffffff800cc0947 */ /* 0x000fec000383ffff */
.L_x_81:
[----:B------:R-:W-:-:S09]  /*32c0*/  UISETP.NE.AND UP0, UPT, UR5, URZ, UPT ;  /* 0x000000ff0500728c */ /* 0x000fd2000bf05270 */
[----:B------:R-:W-:Y:S05]  /*32d0*/  BRA.U !UP0, `(.L_x_0) ;  /* 0x0000000908587547 */ /* 0x000fea000b800000 */
[----:B------:R-:W0:Y:S01]  /*32e0*/  LDC.64 R10, c[0x0][0x380] ;  /* 0x0000e000ff0a7b82 */ /* 0x000e220000000a00 */
[----:B------:R-:W1:Y:S01]  /*32f0*/  LDCU UR6, c[0x0][0x3a8] ;  /* 0x00007500ff0677ac */ /* 0x000e620008000800 */
[----:B------:R-:W-:-:S06]  /*3300*/  UMOV UR4, URZ ;  /* 0x000000ff00047c82 */ /* 0x000fcc0008000000 */
[----:B------:R-:W2:Y:S02]  /*3310*/  LDC.64 R8, c[0x0][0x390] ;  /* 0x0000e400ff087b82 */ /* 0x000ea40000000a00 */
.L_x_98:
        /* <DEDUP_REMOVED lines=15> */
.L_x_96:
[----:B0-----:R-:W-:-:S06]  /*3410*/  IMAD.WIDE.U32 R12, R3, 0x4, R10 ;  /* 0x00000004030c7825 */ /* 0x001fcc00078e000a */
[----:B------:R-:W2:Y:S02]  /*3420*/  LDG.E.CONSTANT R12, desc[UR10][R12.64] ;  /* 0x0000000a0c0c7981 */ /* 0x000ea4000c1e9900 */
[----:B--2---:R-:W-:-:S04]  /*3430*/  FMUL R0, R7, R12 ;  /* 0x0000000c07007220 */ /* 0x004fc80000400000 */
[----:B------:R-:W-:-:S07]  /*3440*/  FMUL R0, RZ, R0 ;  /* 0x00000000ff007220 */ /* 0x000fce0000400000 */
.L_x_97:
[----:B------:R-:W-:Y:S05]  /*3450*/  BSYNC.RECONVERGENT B0 ;  /* 0x0000000000007941 */ /* 0x000fea0003800200 */
.L_x_95:
[----:B------:R-:W-:Y:S01]  /*3460*/  UIADD3 UR4, UPT, UPT, UR4, 0x1, URZ ;  /* 0x0000000104047890 */ /* 0x000fe2000fffe0ff */
[----:B------:R-:W-:-:S03]  /*3470*/  FADD R5, R0, R5 ;  /* 0x0000000500057221 */ /* 0x000fc60000000000 */
[----:B------:R-:W-:-:S09]  /*3480*/  UISETP.NE.AND UP0, UPT, UR4, UR5, UPT ;  /* 0x000000050400728c */ /* 0x000fd2000bf05270 */
[----:B------:R-:W-:Y:S05]  /*3490*/  BRA.U !UP0, `(.L_x_0) ;  /* 0x0000000508e87547 */ /* 0x000fea000b800000 */
[----:B------:R-:W-:Y:S01]  /*34a0*/  IADD3 R3, PT, PT, R3, 0x1, RZ ;  /* 0x0000000103037810 */ /* 0x000fe20007ffe0ff */
[----:B------:R-:W-:Y:S06]  /*34b0*/  BRA `(.L_x_98) ;  /* 0xfffffffc00987947 */ /* 0x000fec000383ffff */
.L_x_80:
        /* <DEDUP_REMOVED lines=12> */
.L_x_112:
        /* <DEDUP_REMOVED lines=9> */
[----:B------:R-:W-:Y:S05]  /*3610*/  @!P1 BRA `(.L_x_101) ;  /* 0x0000000000109947 */ /* 0x000fea0003800000 */
[----:B------:R-:W2:Y:S02]  /*3620*/  LDG.E.CONSTANT R2, desc[UR10][R12.64] ;  /* 0x0000000a0c027981 */ /* 0x000ea4000c1e9900 */
[----:B--2---:R-:W-:-:S04]  /*3630*/  FMUL R2, R17, R2 ;  /* 0x0000000211027220 */ /* 0x004fc80000400000 */
[----:B------:R-:W-:Y:S01]  /*3640*/  FMUL R2, RZ, R2 ;  /* 0x00000002ff027220 */ /* 0x000fe20000400000 */
[----:B------:R-:W-:Y:S06]  /*3650*/  BRA `(.L_x_102) ;  /* 0x0000000000187947 */ /* 0x000fec0003800000 */
.L_x_101:
[----:B------:R-:W-:Y:S02]  /*3660*/  FSETP.GEU.AND P1, PT, R17, RZ, PT ;  /* 0x000000ff1100720b */ /* 0x000fe40003f2e000 */
[----:B------:R-:W-:-:S11]  /*3670*/  MOV R2, RZ ;  /* 0x000000ff00027202 */ /* 0x000fd60000000f00 */
[----:B------:R-:W-:Y:S05]  /*3680*/  @P1 BRA `(.L_x_102) ;  /* 0x00000000000c1947 */ /* 0x000fea0003800000 */
[----:B------:R-:W2:Y:S02]  /*3690*/  LDG.E.CONSTANT R2, desc[UR10][R12.64] ;  /* 0x0000000a0c027981 */ /* 0x000ea4000c1e9900 */
[----:B--2---:R-:W-:-:S04]  /*36a0*/  FMUL R2, R17, R2 ;  /* 0x0000000211027220 */ /* 0x004fc80000400000 */
[----:B------:R-:W-:-:S07]  /*36b0*/  FMUL R2, RZ, -R2 ;  /* 0x80000002ff027220 */ /* 0x000fce0000400000 */
.L_x_102:
[----:B------:R-:W-:Y:S05]  /*36c0*/  BSYNC.RECONVERGENT B0 ;  /* 0x0000000000007941 */ /* 0x000fea0003800200 */
.L_x_100:
        /* <DEDUP_REMOVED lines=14> */
.L_x_104:
[----:B------:R-:W2:Y:S02]  /*37b0*/  LDG.E.CONSTANT R2, desc[UR10][R12.64+0x4] ;  /* 0x0000040a0c027981 */ /* 0x000ea4000c1e9900 */
[----:B--2---:R-:W-:-:S04]  /*37c0*/  FMUL R2, R19, R2 ;  /* 0x0000000213027220 */ /* 0x004fc80000400000 */
[----:B------:R-:W-:-:S07]  /*37d0*/  FMUL R2, RZ, R2 ;  /* 0x00000002ff027220 */ /* 0x000fce0000400000 */
.L_x_105:
[----:B------:R-:W-:Y:S05]  /*37e0*/  BSYNC.RECONVERGENT B0 ;  /* 0x0000000000007941 */ /* 0x000fea0003800200 */
.L_x_103:
        /* <DEDUP_REMOVED lines=14> */
.L_x_107:
[----:B------:R-:W2:Y:S02]  /*38d0*/  LDG.E.CONSTANT R2, desc[UR10][R12.64+0x8] ;  /* 0x0000080a0c027981 */ /* 0x000ea4000c1e9900 */
[----:B--2---:R-:W-:-:S04]  /*38e0*/  FMUL R2, R5, R2 ;  /* 0x0000000205027220 */ /* 0x004fc80000400000 */
[----:B------:R-:W-:-:S07]  /*38f0*/  FMUL R2, RZ, R2 ;  /* 0x00000002ff027220 */ /* 0x000fce0000400000 */
.L_x_108:
[----:B------:R-:W-:Y:S05]  /*3900*/  BSYNC.RECONVERGENT B0 ;  /* 0x0000000000007941 */ /* 0x000fea0003800200 */
.L_x_106:
        /* <DEDUP_REMOVED lines=14> */
.L_x_110:
[----:B------:R-:W2:Y:S02]  /*39f0*/  LDG.E.CONSTANT R12, desc[UR10][R12.64+0xc] ;  /* 0x00000c0a0c0c7981 */ /* 0x000ea4000c1e9900 */
[----:B--2---:R-:W-:-:S04]  /*3a00*/  FMUL R5, R19, R12 ;  /* 0x0000000c13057220 */ /* 0x004fc80000400000 */
[----:B------:R-:W-:-:S07]  /*3a10*/  FMUL R5, RZ, R5 ;  /* 0x00000005ff057220 */ /* 0x000fce0000400000 */
.L_x_111:
[----:B------:R-:W-:Y:S05]  /*3a20*/  BSYNC.RECONVERGENT B0 ;  /* 0x0000000000007941 */ /* 0x000fea0003800200 */
.L_x_109:
[----:B------:R-:W-:Y:S01]  /*3a30*/  FADD R5, R2, R5 ;  /* 0x0000000502057221 */ /* 0x000fe20000000000 */
[----:B------:R-:W-:Y:S06]  /*3a40*/  @P0 BRA `(.L_x_112) ;  /* 0xfffffff800cc0947 */ /* 0x000fec000383ffff */
.L_x_99:
[----:B------:R-:W-:-:S09]  /*3a50*/  UISETP.NE.AND UP0, UPT, UR5, URZ, UPT ;  /* 0x000000ff0500728c */ /* 0x000fd2000bf05270 */
[----:B------:R-:W-:Y:S05]  /*3a60*/  BRA.U !UP0, `(.L_x_0) ;  /* 0x0000000108747547 */ /* 0x000fea000b800000 */
[----:B------:R-:W0:Y:S01]  /*3a70*/  LDC.64 R10, c[0x0][0x380] ;  /* 0x0000e000ff0a7b82 */ /* 0x000e220000000a00 */
[----:B------:R-:W1:Y:S01]  /*3a80*/  LDCU UR6, c[0x0][0x3a8] ;  /* 0x00007500ff0677ac */ /* 0x000e620008000800 */
[----:B------:R-:W-:-:S06]  /*3a90*/  UMOV UR4, URZ ;  /* 0x000000ff00047c82 */ /* 0x000fcc0008000000 */
[----:B------:R-:W2:Y:S02]  /*3aa0*/  LDC.64 R8, c[0x0][0x390] ;  /* 0x0000e400ff087b82 */ /* 0x000ea40000000a00 */
.L_x_116:
[----:B-1----:R-:W-:-:S04]  /*3ab0*/  IMAD R13, R3, UR6, R6 ;  /* 0x00000006030d7c24 */ /* 0x002fc8000f8e0206 */
[----:B--2---:R-:W-:-:S06]  /*3ac0*/  IMAD.WIDE R12, R13, 0x4, R8 ;  /* 0x000000040d0c7825 */ /* 0x004fcc00078e0208 */
[----:B------:R-:W2:Y:S01]  /*3ad0*/  LDG.E.CONSTANT R13, desc[UR10][R12.64] ;  /* 0x0000000a0c0d7981 */ /* 0x000ea2000c1e9900 */
[----:B------:R-:W-:Y:S01]  /*3ae0*/  UIADD3 UR4, UPT, UPT, UR4, 0x1, URZ ;  /* 0x0000000104047890 */ /* 0x000fe2000fffe0ff */
[----:B------:R-:W-:Y:S03]  /*3af0*/  BSSY.RECONVERGENT B0, `(.L_x_113) ;  /* 0x0000011000007945 */ /* 0x000fe60003800200 */
[----:B------:R-:W-:Y:S01]  /*3b00*/  UISETP.NE.AND UP0, UPT, UR4, UR5, UPT ;  /* 0x000000050400728c */ /* 0x000fe2000bf05270 */
        /* <DEDUP_REMOVED lines=11> */
.L_x_114:
[----:B0-----:R-:W-:-:S06]  /*3bc0*/  IMAD.WIDE.U32 R12, R3, 0x4, R10 ;  /* 0x00000004030c7825 */ /* 0x001fcc00078e000a */
[----:B------:R-:W2:Y:S02]  /*3bd0*/  LDG.E.CONSTANT R12, desc[UR10][R12.64] ;  /* 0x0000000a0c0c7981 */ /* 0x000ea4000c1e9900 */
[----:B--2---:R-:W-:-:S04]  /*3be0*/  FMUL R0, R7, R12 ;  /* 0x0000000c07007220 */ /* 0x004fc80000400000 */
[----:B------:R-:W-:-:S07]  /*3bf0*/  FMUL R0, RZ, R0 ;  /* 0x00000000ff007220 */ /* 0x000fce0000400000 */
.L_x_115:
[----:B------:R-:W-:Y:S05]  /*3c00*/  BSYNC.RECONVERGENT B0 ;  /* 0x0000000000007941 */ /* 0x000fea0003800200 */
.L_x_113:
[----:B------:R-:W-:Y:S01]  /*3c10*/  FADD R5, R0, R5 ;  /* 0x0000000500057221 */ /* 0x000fe20000000000 */
[----:B------:R-:W-:Y:S01]  /*3c20*/  IADD3 R3, PT, PT, R3, 0x1, RZ ;  /* 0x0000000103037810 */ /* 0x000fe20007ffe0ff */
[----:B------:R-:W-:Y:S06]  /*3c30*/  BRA.U UP0, `(.L_x_116) ;  /* 0xfffffffd009c7547 */ /* 0x000fec000b83ffff */
.L_x_0:
[----:B------:R-:W1:Y:S02]  /*3c40*/  LDC.64 R2, c[0x0][0x3a0] ;  /* 0x0000e800ff027b82 */ /* 0x000e640000000a00 */
[----:B-1----:R-:W-:-:S05]  /*3c50*/  IMAD.WIDE R6, R6, 0x4, R2 ;  /* 0x0000000406067825 */ /* 0x002fca00078e0202 */
[----:B------:R-:W-:Y:S01]  /*3c60*/  STG.E desc[UR10][R6.64], R5 ;  /* 0x0000000506007986 */ /* 0x000fe2000c10190a */
[----:B------:R-:W-:Y:S05]  /*3c70*/  EXIT ;  /* 0x000000000000794d */ /* 0x000fea0003800000 */
        .weak           $__internal_0_$__cuda_sm3x_div_rn_noftz_f32_slowpath
        .type           $__internal_0_$__cuda_sm3x_div_rn_noftz_f32_slowpath,@function
        .size           $__internal_0_$__cuda_sm3x_div_rn_noftz_f32_slowpath,(.L_x_129 - $__internal_0_$__cuda_sm3x_div_rn_noftz_f32_slowpath)
$__internal_0_$__cuda_sm3x_div_rn_noftz_f32_slowpath:
[----:B------:R-:W-:Y:S01]  /*3c80*/  SHF.R.U32.HI R16, RZ, 0x17, R3 ;  /* 0x00000017ff107819 */ /* 0x000fe20000011603 */
[----:B------:R-:W-:Y:S01]  /*3c90*/  BSSY.RECONVERGENT B2, `(.L_x_117) ;  /* 0x0000063000027945 */ /* 0x000fe20003800200 */
[----:B------:R-:W-:Y:S02]  /*3ca0*/  SHF.R.U32.HI R2, RZ, 0x17, R0 ;  /* 0x00000017ff027819 */ /* 0x000fe40000011600 */
[----:B------:R-:W-:Y:S02]  /*3cb0*/  LOP3.LUT R16, R16, 0xff, RZ, 0xc0, !PT ;  /* 0x000000ff10107812 */ /* 0x000fe400078ec0ff */
[----:B------:R-:W-:Y:S02]  /*3cc0*/  LOP3.LUT R22, R2, 0xff, RZ, 0xc0, !PT ;  /* 0x000000ff02167812 */ /* 0x000fe400078ec0ff */
[----:B------:R-:W-:Y:S02]  /*3cd0*/  IADD3 R19, PT, PT, R16, -0x1, RZ ;  /* 0xffffffff10137810 */ /* 0x000fe40007ffe0ff */
[----:B------:R-:W-:-:S02]  /*3ce0*/  IADD3 R18, PT, PT, R22, -0x1, RZ ;  /* 0xffffffff16127810 */ /* 0x000fc40007ffe0ff */
[----:B------:R-:W-:Y:S02]  /*3cf0*/  ISETP.GT.U32.AND P0, PT, R19, 0xfd, PT ;  /* 0x000000fd1300780c */ /* 0x000fe40003f04070 */
[----:B------:R-:W-:Y:S02]  /*3d00*/  MOV R2, R0 ;  /* 0x0000000000027202 */ /* 0x000fe40000000f00 */
[----:B------:R-:W-:-:S13]  /*3d10*/  ISETP.GT.U32.OR P0, PT, R18, 0xfd, P0 ;  /* 0x000000fd1200780c */ /* 0x000fda0000704470 */
[----:B------:R-:W-:Y:S01]  /*3d20*/  @!P0 MOV R17, RZ ;  /* 0x000000ff00118202 */ /* 0x000fe20000000f00 */
[----:B------:R-:W-:Y:S06]  /*3d30*/  @!P0 BRA `(.L_x_118) ;  /* 0x00000000005c8947 */ /* 0x000fec0003800000 */
[----:B------:R-:W-:Y:S02]  /*3d40*/  FSETP.GTU.FTZ.AND P0, PT, |R0|, +INF , PT ;  /* 0x7f8000000000780b */ /* 0x000fe40003f1c200 */
[----:B------:R-:W-:-:S04]  /*3d50*/  FSETP.GTU.FTZ.AND P1, PT, |R3|, +INF , PT ;  /* 0x7f8000000300780b */ /* 0x000fc80003f3c200 */
[----:B------:R-:W-:-:S13]  /*3d60*/  PLOP3.LUT P0, PT, P0, P1, PT, 0xf8, 0x8f ;  /* 0x00000000008f781c */ /* 0x000fda0000703f70 */
[----:B------:R-:W-:Y:S05]  /*3d70*/  @P0 BRA `(.L_x_119) ;  /* 0x00000004004c0947 */ /* 0x000fea0003800000 */
[----:B------:R-:W-:-:S13]  /*3d80*/  LOP3.LUT P0, RZ, R3, 0x7fffffff, R2, 0xc8, !PT ;  /* 0x7fffffff03ff7812 */ /* 0x000fda000780c802 */
[----:B------:R-:W-:Y:S05]  /*3d90*/  @!P0 BRA `(.L_x_120) ;  /* 0x00000004003c8947 */ /* 0x000fea0003800000 */
[C---:B------:R-:W-:Y:S02]  /*3da0*/  FSETP.NEU.FTZ.AND P1, PT, |R0|.reuse, +INF , PT ;  /* 0x7f8000000000780b */ /* 0x040fe40003f3d200 */
[----:B------:R-:W-:Y:S02]  /*3db0*/  FSETP.NEU.FTZ.AND P2, PT, |R3|, +INF , PT ;  /* 0x7f8000000300780b */ /* 0x000fe40003f5d200 */
[----:B------:R-:W-:-:S11]  /*3dc0*/  FSETP.NEU.FTZ.AND P0, PT, |R0|, +INF , PT ;  /* 0x7f8000000000780b */ /* 0x000fd60003f1d200 */
[----:B------:R-:W-:Y:S05]  /*3dd0*/  @!P2 BRA !P1, `(.L_x_120) ;  /* 0x00000004002ca947 */ /* 0x000fea0004800000 */
[----:B------:R-:W-:-:S04]  /*3de0*/  LOP3.LUT P1, RZ, R2, 0x7fffffff, RZ, 0xc0, !PT ;  /* 0x7fffffff02ff7812 */ /* 0x000fc8000782c0ff */
[----:B------:R-:W-:-:S13]  /*3df0*/  PLOP3.LUT P1, PT, P2, P1, PT, 0x2f, 0xf2 ;  /* 0x0000000000f2781c */ /* 0x000fda0001722577 */
[----:B------:R-:W-:Y:S05]  /*3e00*/  @P1 BRA `(.L_x_121) ;  /* 0x0000000400181947 */ /* 0x000fea0003800000 */
[----:B------:R-:W-:-:S04]  /*3e10*/  LOP3.LUT P1, RZ, R3, 0x7fffffff, RZ, 0xc0, !PT ;  /* 0x7fffffff03ff7812 */ /* 0x000fc8000782c0ff */
[----:B------:R-:W-:-:S13]  /*3e20*/  PLOP3.LUT P0, PT, P0, P1, PT, 0x2f, 0xf2 ;  /* 0x0000000000f2781c */ /* 0x000fda0000702577 */
[----:B------:R-:W-:Y:S05]  /*3e30*/  @P0 BRA `(.L_x_122) ;  /* 0x0000000400000947 */ /* 0x000fea0003800000 */
[----:B------:R-:W-:Y:S02]  /*3e40*/  ISETP.GE.AND P0, PT, R18, RZ, PT ;  /* 0x000000ff1200720c */ /* 0x000fe40003f06270 */
[----:B------:R-:W-:-:S11]  /*3e50*/  ISETP.GE.AND P1, PT, R19, RZ, PT ;  /* 0x000000ff1300720c */ /* 0x000fd60003f26270 */
[----:B------:R-:W-:Y:S01]  /*3e60*/  @P0 MOV R17, RZ ;  /* 0x000000ff00110202 */ /* 0x000fe20000000f00 */
[----:B------:R-:W-:Y:S01]  /*3e70*/  @!P0 FFMA R2, R0, 1.84467440737095516160e+19, RZ ;  /* 0x5f80000000028823 */ /* 0x000fe200000000ff */
[----:B------:R-:W-:Y:S01]  /*3e80*/  @!P0 MOV R17, 0xffffffc0 ;  /* 0xffffffc000118802 */ /* 0x000fe20000000f00 */
[----:B------:R-:W-:-:S03]  /*3e90*/  @!P1 FFMA R3, R3, 1.84467440737095516160e+19, RZ ;  /* 0x5f80000003039823 */ /* 0x000fc600000000ff */
[----:B------:R-:W-:-:S07]  /*3ea0*/  @!P1 IADD3 R17, PT, PT, R17, 0x40, RZ ;  /* 0x0000004011119810 */ /* 0x000fce0007ffe0ff */
.L_x_118:
[----:B------:R-:W-:Y:S01]  /*3eb0*/  LEA R18, R16, 0xc0800000, 0x17 ;  /* 0xc080000010127811 */ /* 0x000fe200078eb8ff */
[----:B------:R-:W-:Y:S03]  /*3ec0*/  BSSY.RECONVERGENT B3, `(.L_x_123) ;  /* 0x0000036000037945 */ /* 0x000fe60003800200 */
[----:B------:R-:W-:Y:S02]  /*3ed0*/  IADD3 R20, PT, PT, -R18, R3, RZ ;  /* 0x0000000312147210 */ /* 0x000fe40007ffe1ff */
[----:B------:R-:W-:Y:S02]  /*3ee0*/  IADD3 R3, PT, PT, R22, -0x7f, RZ ;  /* 0xffffff8116037810 */ /* 0x000fe40007ffe0ff */
[----:B------:R-:W0:Y:S01]  /*3ef0*/  MUFU.RCP R19, R20 ;  /* 0x0000001400137308 */ /* 0x000e220000001000 */
[----:B------:R-:W-:Y:S01]  /*3f00*/  FADD.FTZ R21, -R20, -RZ ;  /* 0x800000ff14157221 */ /* 0x000fe20000010100 */
[C---:B------:R-:W-:Y:S01]  /*3f10*/  IADD3 R16, PT, PT, R3.reuse, 0x7f, -R16 ;  /* 0x0000007f03107810 */ /* 0x040fe20007ffe810 */
[----:B------:R-:W-:-:S03]  /*3f20*/  IMAD R2, R3, -0x800000, R2 ;  /* 0xff80000003027824 */ /* 0x000fc600078e0202 */
[----:B------:R-:W-:Y:S01]  /*3f30*/  IADD3 R16, PT, PT, R16, R17, RZ ;  /* 0x0000001110107210 */ /* 0x000fe20007ffe0ff */
[----:B0-----:R-:W-:-:S04]  /*3f40*/  FFMA R18, R19, R21, 1 ;  /* 0x3f80000013127423 */ /* 0x001fc80000000015 */
[----:B------:R-:W-:-:S04]  /*3f50*/  FFMA R19, R19, R18, R19 ;  /* 0x0000001213137223 */ /* 0x000fc80000000013 */
[----:B------:R-:W-:-:S04]  /*3f60*/  FFMA R18, R2, R19, RZ ;  /* 0x0000001302127223 */ /* 0x000fc800000000ff */
[----:B------:R-:W-:-:S04]  /*3f70*/  FFMA R22, R21, R18, R2 ;  /* 0x0000001215167223 */ /* 0x000fc80000000002 */
[----:B------:R-:W-:-:S04]  /*3f80*/  FFMA R18, R19, R22, R18 ;  /* 0x0000001613127223 */ /* 0x000fc80000000012 */
[----:B------:R-:W-:-:S04]  /*3f90*/  FFMA R21, R21, R18, R2 ;  /* 0x0000001215157223 */ /* 0x000fc80000000002 */
[----:B------:R-:W-:-:S05]  /*3fa0*/  FFMA R2, R19, R21, R18 ;  /* 0x0000001513027223 */ /* 0x000fca0000000012 */
[----:B------:R-:W-:-:S04]  /*3fb0*/  SHF.R.U32.HI R3, RZ, 0x17, R2 ;  /* 0x00000017ff037819 */ /* 0x000fc80000011602 */
[----:B------:R-:W-:-:S04]  /*3fc0*/  LOP3.LUT R3, R3, 0xff, RZ, 0xc0, !PT ;  /* 0x000000ff03037812 */ /* 0x000fc800078ec0ff */
[----:B------:R-:W-:-:S04]  /*3fd0*/  IADD3 R20, PT, PT, R3, R16, RZ ;  /* 0x0000001003147210 */ /* 0x000fc80007ffe0ff */
[----:B------:R-:W-:-:S04]  /*3fe0*/  IADD3 R3, PT, PT, R20, -0x1, RZ ;  /* 0xffffffff14037810 */ /* 0x000fc80007ffe0ff */
[----:B------:R-:W-:-:S13]  /*3ff0*/  ISETP.GE.U32.AND P0, PT, R3, 0xfe, PT ;  /* 0x000000fe0300780c */ /* 0x000fda0003f06070 */
[----:B------:R-:W-:Y:S05]  /*4000*/  @!P0 BRA `(.L_x_124) ;  /* 0x0000000000808947 */ /* 0x000fea0003800000 */
[----:B------:R-:W-:-:S13]  /*4010*/  ISETP.GT.AND P0, PT, R20, 0xfe, PT ;  /* 0x000000fe1400780c */ /* 0x000fda0003f04270 */
[----:B------:R-:W-:Y:S05]  /*4020*/  @P0 BRA `(.L_x_125) ;  /* 0x00000000006c0947 */ /* 0x000fea0003800000 */
[----:B------:R-:W-:-:S13]  /*4030*/  ISETP.GE.AND P0, PT, R20, 0x1, PT ;  /* 0x000000011400780c */ /* 0x000fda0003f06270 */
[----:B------:R-:W-:Y:S05]  /*4040*/  @P0 BRA `(.L_x_126) ;  /* 0x0000000000740947 */ /* 0x000fea0003800000 */
[----:B------:R-:W-:Y:S02]  /*4050*/  ISETP.GE.AND P0, PT, R20, -0x18, PT ;  /* 0xffffffe81400780c */ /* 0x000fe40003f06270 */
[----:B------:R-:W-:-:S11]  /*4060*/  LOP3.LUT R2, R2, 0x80000000, RZ, 0xc0, !PT ;  /* 0x8000000002027812 */ /* 0x000fd600078ec0ff */
[----:B------:R-:W-:Y:S05]  /*4070*/  @!P0 BRA `(.L_x_126) ;  /* 0x0000000000688947 */ /* 0x000fea0003800000 */
[-CC-:B------:R-:W-:Y:S01]  /*4080*/  FFMA.RZ R3, R19, R21.reuse, R18.reuse ;  /* 0x0000001513037223 */ /* 0x180fe2000000c012 */
[C---:B------:R-:W-:Y:S02]  /*4090*/  IADD3 R17, PT, PT, R20.reuse, 0x20, RZ ;  /* 0x0000002014117810 */ /* 0x040fe40007ffe0ff */
[C---:B------:R-:W-:Y:S02]  /*40a0*/  ISETP.NE.AND P2, PT, R20.reuse, RZ, PT ;  /* 0x000000ff1400720c */ /* 0x040fe40003f45270 */
[----:B------:R-:W-:Y:S01]  /*40b0*/  LOP3.LUT R16, R3, 0x7fffff, RZ, 0xc0, !PT ;  /* 0x007fffff03107812 */ /* 0x000fe200078ec0ff */
[CCC-:B------:R-:W-:Y:S01]  /*40c0*/  FFMA.RP R3, R19.reuse, R21.reuse, R18.reuse ;  /* 0x0000001513037223 */ /* 0x1c0fe20000008012 */
[----:B------:R-:W-:Y:S01]  /*40d0*/  FFMA.RM R18, R19, R21, R18 ;  /* 0x0000001513127223 */ /* 0x000fe20000004012 */
[----:B------:R-:W-:Y:S02]  /*40e0*/  ISETP.NE.AND P1, PT, R20, RZ, PT ;  /* 0x000000ff1400720c */ /* 0x000fe40003f25270 */
[----:B------:R-:W-:-:S02]  /*40f0*/  LOP3.LUT R16, R16, 0x800000, RZ, 0xfc, !PT ;  /* 0x0080000010107812 */ /* 0x000fc400078efcff */
[----:B------:R-:W-:Y:S02]  /*4100*/  IADD3 R19, PT, PT, -R20, RZ, RZ ;  /* 0x000000ff14137210 */ /* 0x000fe40007ffe1ff */
[----:B------:R-:W-:Y:S02]  /*4110*/  SHF.L.U32 R17, R16, R17, RZ ;  /* 0x0000001110117219 */ /* 0x000fe400000006ff */
[----:B------:R-:W-:Y:S02]  /*4120*/  FSETP.NEU.FTZ.AND P0, PT, R3, R18, PT ;  /* 0x000000120300720b */ /* 0x000fe40003f1d000 */
[----:B------:R-:W-:Y:S02]  /*4130*/  SEL R3, R19, RZ, P2 ;  /* 0x000000ff13037207 */ /* 0x000fe40001000000 */
[----:B------:R-:W-:Y:S02]  /*4140*/  ISETP.NE.AND P1, PT, R17, RZ, P1 ;  /* 0x000000ff1100720c */ /* 0x000fe40000f25270 */
[----:B------:R-:W-:-:S02]  /*4150*/  SHF.R.U32.HI R3, RZ, R3, R16 ;  /* 0x00000003ff037219 */ /* 0x000fc40000011610 */
[----:B------:R-:W-:Y:S02]  /*4160*/  PLOP3.LUT P0, PT, P0, P1, PT, 0xf8, 0x8f ;  /* 0x00000000008f781c */ /* 0x000fe40000703f70 */
[----:B------:R-:W-:Y:S02]  /*4170*/  SHF.R.U32.HI R17, RZ, 0x1, R3 ;  /* 0x00000001ff117819 */ /* 0x000fe40000011603 */
[----:B------:R-:W-:-:S04]  /*4180*/  SEL R16, RZ, 0x1, !P0 ;  /* 0x00000001ff107807 */ /* 0x000fc80004000000 */
[----:B------:R-:W-:-:S04]  /*4190*/  LOP3.LUT R16, R16, 0x1, R17, 0xf8, !PT ;  /* 0x0000000110107812 */ /* 0x000fc800078ef811 */
[----:B------:R-:W-:-:S04]  /*41a0*/  LOP3.LUT R16, R16, R3, RZ, 0xc0, !PT ;  /* 0x0000000310107212 */ /* 0x000fc800078ec0ff */
[----:B------:R-:W-:-:S04]  /*41b0*/  IADD3 R17, PT, PT, R17, R16, RZ ;  /* 0x0000001011117210 */ /* 0x000fc80007ffe0ff */
[----:B------:R-:W-:Y:S01]  /*41c0*/  LOP3.LUT R2, R17, R2, RZ, 0xfc, !PT ;  /* 0x0000000211027212 */ /* 0x000fe200078efcff */
[----:B------:R-:W-:Y:S06]  /*41d0*/  BRA `(.L_x_126) ;  /* 0x0000000000107947 */ /* 0x000fec0003800000 */
.L_x_125:
[----:B------:R-:W-:-:S04]  /*41e0*/  LOP3.LUT R2, R2, 0x80000000, RZ, 0xc0, !PT ;  /* 0x8000000002027812 */ /* 0x000fc800078ec0ff */
[----:B------:R-:W-:Y:S01]  /*41f0*/  LOP3.LUT R2, R2, 0x7f800000, RZ, 0xfc, !PT ;  /* 0x7f80000002027812 */ /* 0x000fe200078efcff */
[----:B------:R-:W-:Y:S06]  /*4200*/  BRA `(.L_x_126) ;  /* 0x0000000000047947 */ /* 0x000fec0003800000 */
.L_x_124:
[----:B------:R-:W-:-:S07]  /*4210*/  LEA R2, R16, R2, 0x17 ;  /* 0x0000000210027211 */ /* 0x000fce00078eb8ff */
.L_x_126:
[----:B------:R-:W-:Y:S05]  /*4220*/  BSYNC.RECONVERGENT B3 ;  /* 0x0000000000037941 */ /* 0x000fea0003800200 */
.L_x_123:
[----:B------:R-:W-:Y:S05]  /*4230*/  BRA `(.L_x_127) ;  /* 0x0000000000207947 */ /* 0x000fea0003800000 */
.L_x_122:
[----:B------:R-:W-:-:S04]  /*4240*/  LOP3.LUT R2, R3, 0x80000000, R2, 0x48, !PT ;  /* 0x8000000003027812 */ /* 0x000fc800078e4802 */
[----:B------:R-:W-:Y:S01]  /*4250*/  LOP3.LUT R2, R2, 0x7f800000, RZ, 0xfc, !PT ;  /* 0x7f80000002027812 */ /* 0x000fe200078efcff */
[----:B------:R-:W-:Y:S06]  /*4260*/  BRA `(.L_x_127) ;  /* 0x0000000000147947 */ /* 0x000fec0003800000 */
.L_x_121:
[----:B------:R-:W-:Y:S01]  /*4270*/  LOP3.LUT R2, R3, 0x80000000, R2, 0x48, !PT ;  /* 0x8000000003027812 */ /* 0x000fe200078e4802 */
[----:B------:R-:W-:Y:S06]  /*4280*/  BRA `(.L_x_127) ;  /* 0x00000000000c7947 */ /* 0x000fec0003800000 */
.L_x_120:
[----:B------:R-:W0:Y:S01]  /*4290*/  MUFU.RSQ R2, -QNAN ;  /* 0xffc0000000027908 */ /* 0x000e220000001400 */
[----:B------:R-:W-:Y:S05]  /*42a0*/  BRA `(.L_x_127) ;  /* 0x0000000000047947 */ /* 0x000fea0003800000 */
.L_x_119:
[----:B------:R-:W-:-:S07]  /*42b0*/  FADD.FTZ R2, R0, R3 ;  /* 0x0000000300027221 */ /* 0x000fce0000010000 */
.L_x_127:
[----:B------:R-:W-:Y:S05]  /*42c0*/  BSYNC.RECONVERGENT B2 ;  /* 0x0000000000027941 */ /* 0x000fea0003800200 */
.L_x_117:
[----:B------:R-:W-:Y:S01]  /*42d0*/  HFMA2 R3, -RZ, RZ, 0, 0 ;  /* 0x00000000ff037431 */ /* 0x000fe200000001ff */
[----:B0-----:R-:W-:Y:S02]  /*42e0*/  MOV R16, R2 ;  /* 0x0000000200107202 */ /* 0x001fe40000000f00 */
[----:B------:R-:W-:-:S04]  /*42f0*/  MOV R2, R14 ;  /* 0x0000000e00027202 */ /* 0x000fc80000000f00 */
[----:B------:R-:W-:Y:S05]  /*4300*/  RET.REL.NODEC R2 `(_Z23linear_backtrace_kernelPKfS0_S0_S0_Pfiibbfbf) ;  /* 0xffffffbc023c7950 */ /* 0x000fea0003c3ffff */
.L_x_128:
[----:B------:R-:W-:-:S00]  /*4310*/  BRA `(.L_x_128) ;  /* 0xfffffffc00fc7947 */ /* 0x000fc0000383ffff */
[----:B------:R-:W-:-:S00]  /*4320*/  NOP ;  /* 0x0000000000007918 */ /* 0x000fc00000000000 */
        /* <DEDUP_REMOVED lines=13> */
.L_x_129:


//--------------------- .nv.shared.reserved.0     --------------------------
	.section	.nv.shared.reserved.0,"aw",@nobits
	.weak		__nv_reservedSMEM_offset_0_alias
	.size		__nv_reservedSMEM_offset_0_alias, 0, 64
	.other		__nv_reservedSMEM_offset_0_alias,@"STO_CUDA_RESERVED_SHARED STV_DEFAULT"
__nv_reservedSMEM_offset_0_alias:
	.zero		0
	.zero		64


//--------------------- .nv.constant0._Z23linear_backtrace_kernelPKfS0_S0_S0_Pfiibbfbf --------------------------
	.section	.nv.constant0._Z23linear_backtrace_kernelPKfS0_S0_S0_Pfiibbfbf,"a",@progbits
	.sectionflags	@""
	.align	4
.nv.constant0._Z23linear_backtrace_kernelPKfS0_S0_S0_Pfiibbfbf:
	.zero		960


//--------------------- SYMBOLS --------------------------

	.type		.nv.reservedSmem.offset0,@object
	.size		.nv.reservedSmem.offset0,0x4
